//
// Generated by NVIDIA NVVM Compiler
//
// Compiler Build ID: CL-36424714
// Cuda compilation tools, release 13.0, V13.0.88
// Based on NVVM 20.0.0
//

.version 9.0
.target sm_100
.address_size 64

	// .globl	_Z6kerneliiiPiS_P4cellmPy
// _ZZ6kerneliiiPiS_P4cellmPyE12local_result has been demoted
// _ZZ6kerneliiiPiS_P4cellmPyE13top_stack_pos has been demoted
// _ZZ6kerneliiiPiS_P4cellmPyE12end_of_stack has been demoted
// _ZZ6kerneliiiPiS_P4cellmPyE8aux_cell has been demoted
// _ZZ6kerneliiiPiS_P4cellmPyE10front_cell has been demoted
// _ZZ6kerneliiiPiS_P4cellmPyE5graph has been demoted

.visible .entry _Z6kerneliiiPiS_P4cellmPy(
	.param .u32 _Z6kerneliiiPiS_P4cellmPy_param_0,
	.param .u32 _Z6kerneliiiPiS_P4cellmPy_param_1,
	.param .u32 _Z6kerneliiiPiS_P4cellmPy_param_2,
	.param .u64 .ptr .align 1 _Z6kerneliiiPiS_P4cellmPy_param_3,
	.param .u64 .ptr .align 1 _Z6kerneliiiPiS_P4cellmPy_param_4,
	.param .u64 .ptr .align 1 _Z6kerneliiiPiS_P4cellmPy_param_5,
	.param .u64 _Z6kerneliiiPiS_P4cellmPy_param_6,
	.param .u64 .ptr .align 1 _Z6kerneliiiPiS_P4cellmPy_param_7
)
{
	.local .align 16 .b8 	__local_depot0[272];
	.reg .b64 	%SP;
	.reg .b64 	%SPL;
	.reg .pred 	%p<124>;
	.reg .b16 	%rs<9>;
	.reg .b32 	%r<763>;
	.reg .b64 	%rd<270>;
	// demoted variable
	.shared .align 8 .b8 _ZZ6kerneliiiPiS_P4cellmPyE12local_result[96];
	// demoted variable
	.shared .align 4 .b8 _ZZ6kerneliiiPiS_P4cellmPyE13top_stack_pos[32];
	// demoted variable
	.shared .align 4 .b8 _ZZ6kerneliiiPiS_P4cellmPyE12end_of_stack[32];
	// demoted variable
	.shared .align 4 .b8 _ZZ6kerneliiiPiS_P4cellmPyE8aux_cell[1056];
	// demoted variable
	.shared .align 4 .b8 _ZZ6kerneliiiPiS_P4cellmPyE10front_cell[1056];
	// demoted variable
	.shared .align 4 .b8 _ZZ6kerneliiiPiS_P4cellmPyE5graph[46848];
	mov.u64 	%SPL, __local_depot0;
	ld.param.u32 	%r245, [_Z6kerneliiiPiS_P4cellmPy_param_2];
	ld.param.u64 	%rd22, [_Z6kerneliiiPiS_P4cellmPy_param_6];
	add.u64 	%rd1, %SPL, 0;
	add.u64 	%rd2, %SPL, 144;
	mov.u32 	%r693, %ctaid.x;
	mov.u32 	%r246, %tid.x;
	shr.u32 	%r2, %r246, 5;
	and.b32  	%r3, %r246, 31;
	setp.ne.s32 	%p1, %r246, 0;
	setp.lt.s32 	%p2, %r245, 0;
	or.pred  	%p3, %p1, %p2;
	@%p3 bra 	$L__BB0_13;
	ld.param.u32 	%r682, [_Z6kerneliiiPiS_P4cellmPy_param_2];
	add.s32 	%r4, %r682, 1;
	and.b32  	%r5, %r4, 15;
	setp.lt.u32 	%p4, %r682, 15;
	mov.b32 	%r689, 0;
	@%p4 bra 	$L__BB0_4;
	and.b32  	%r689, %r4, -16;
	mov.b32 	%r687, 0;
$L__BB0_3:
	.pragma "nounroll";
	shl.b32 	%r249, %r687, 3;
	mov.u32 	%r250, _ZZ6kerneliiiPiS_P4cellmPyE12local_result;
	add.s32 	%r251, %r250, %r249;
	mov.b64 	%rd26, 0;
	st.shared.u64 	[%r251], %rd26;
	st.shared.u64 	[%r251+8], %rd26;
	st.shared.u64 	[%r251+16], %rd26;
	st.shared.u64 	[%r251+24], %rd26;
	st.shared.u64 	[%r251+32], %rd26;
	st.shared.u64 	[%r251+40], %rd26;
	st.shared.u64 	[%r251+48], %rd26;
	st.shared.u64 	[%r251+56], %rd26;
	st.shared.u64 	[%r251+64], %rd26;
	st.shared.u64 	[%r251+72], %rd26;
	st.shared.u64 	[%r251+80], %rd26;
	st.shared.u64 	[%r251+88], %rd26;
	st.shared.u64 	[%r251+96], %rd26;
	st.shared.u64 	[%r251+104], %rd26;
	st.shared.u64 	[%r251+112], %rd26;
	st.shared.u64 	[%r251+120], %rd26;
	add.s32 	%r687, %r687, 16;
	setp.ne.s32 	%p5, %r687, %r689;
	@%p5 bra 	$L__BB0_3;
$L__BB0_4:
	setp.eq.s32 	%p6, %r5, 0;
	@%p6 bra 	$L__BB0_13;
	and.b32  	%r10, %r4, 7;
	setp.lt.u32 	%p7, %r5, 8;
	@%p7 bra 	$L__BB0_7;
	shl.b32 	%r252, %r689, 3;
	mov.u32 	%r253, _ZZ6kerneliiiPiS_P4cellmPyE12local_result;
	add.s32 	%r254, %r253, %r252;
	mov.b64 	%rd27, 0;
	st.shared.u64 	[%r254], %rd27;
	st.shared.u64 	[%r254+8], %rd27;
	st.shared.u64 	[%r254+16], %rd27;
	st.shared.u64 	[%r254+24], %rd27;
	st.shared.u64 	[%r254+32], %rd27;
	st.shared.u64 	[%r254+40], %rd27;
	st.shared.u64 	[%r254+48], %rd27;
	st.shared.u64 	[%r254+56], %rd27;
	add.s32 	%r689, %r689, 8;
$L__BB0_7:
	setp.eq.s32 	%p8, %r10, 0;
	@%p8 bra 	$L__BB0_13;
	and.b32  	%r13, %r4, 3;
	setp.lt.u32 	%p9, %r10, 4;
	@%p9 bra 	$L__BB0_10;
	shl.b32 	%r255, %r689, 3;
	mov.u32 	%r256, _ZZ6kerneliiiPiS_P4cellmPyE12local_result;
	add.s32 	%r257, %r256, %r255;
	mov.b64 	%rd28, 0;
	st.shared.u64 	[%r257], %rd28;
	st.shared.u64 	[%r257+8], %rd28;
	st.shared.u64 	[%r257+16], %rd28;
	st.shared.u64 	[%r257+24], %rd28;
	add.s32 	%r689, %r689, 4;
$L__BB0_10:
	setp.eq.s32 	%p10, %r13, 0;
	@%p10 bra 	$L__BB0_13;
	mov.b32 	%r692, 0;
	mov.u32 	%r260, _ZZ6kerneliiiPiS_P4cellmPyE12local_result;
$L__BB0_12:
	.pragma "nounroll";
	shl.b32 	%r259, %r689, 3;
	add.s32 	%r261, %r260, %r259;
	mov.b64 	%rd29, 0;
	st.shared.u64 	[%r261], %rd29;
	add.s32 	%r689, %r689, 1;
	add.s32 	%r692, %r692, 1;
	setp.ne.s32 	%p11, %r692, %r13;
	@%p11 bra 	$L__BB0_12;
$L__BB0_13:
	setp.ne.s32 	%p12, %r3, 0;
	shl.b32 	%r262, %r2, 2;
	mov.u32 	%r263, _ZZ6kerneliiiPiS_P4cellmPyE13top_stack_pos;
	add.s32 	%r20, %r263, %r262;
	mov.u32 	%r264, _ZZ6kerneliiiPiS_P4cellmPyE12end_of_stack;
	add.s32 	%r21, %r264, %r262;
	mul.lo.s32 	%r265, %r2, 132;
	mov.u32 	%r266, _ZZ6kerneliiiPiS_P4cellmPyE8aux_cell;
	add.s32 	%r267, %r266, %r265;
	add.s32 	%r22, %r267, 128;
	mov.u32 	%r268, _ZZ6kerneliiiPiS_P4cellmPyE10front_cell;
	add.s32 	%r269, %r268, %r265;
	add.s32 	%r23, %r269, 128;
	@%p12 bra 	$L__BB0_15;
	mov.b16 	%rs1, 0;
	st.shared.u8 	[%r22], %rs1;
	st.shared.u8 	[%r23], %rs1;
	shr.u64 	%rd30, %rd22, 7;
	shr.u64 	%rd31, %rd22, 10;
	cvt.u64.u32 	%rd32, %r693;
	cvt.u64.u32 	%rd33, %r2;
	cvt.u32.u64 	%r270, %rd33;
	cvt.u32.u64 	%r271, %rd31;
	mul.lo.s32 	%r272, %r271, %r270;
	cvt.u32.u64 	%r273, %rd32;
	cvt.u32.u64 	%r274, %rd30;
	mad.lo.s32 	%r275, %r274, %r273, %r272;
	st.shared.u32 	[%r20], %r275;
	st.shared.u32 	[%r21], %r275;
$L__BB0_15:
	ld.param.u32 	%r680, [_Z6kerneliiiPiS_P4cellmPy_param_0];
	shl.b32 	%r276, %r3, 2;
	add.s32 	%r277, %r22, %r276;
	mov.b32 	%r278, 0;
	st.shared.u32 	[%r277+-128], %r278;
	add.s32 	%r279, %r23, %r276;
	st.shared.u32 	[%r279+-128], %r278;
	setp.ge.s32 	%p13, %r693, %r680;
	@%p13 bra 	$L__BB0_65;
$L__BB0_16:
	ld.param.u64 	%rd256, [_Z6kerneliiiPiS_P4cellmPy_param_3];
	bar.sync 	0;
	setp.eq.s32 	%p14, %r693, 0;
	add.s32 	%r281, %r693, -1;
	cvta.to.global.u64 	%rd3, %rd256;
	mul.wide.u32 	%rd34, %r281, 4;
	add.s64 	%rd4, %rd3, %rd34;
	mov.b32 	%r694, 0;
	@%p14 bra 	$L__BB0_18;
	ld.global.u32 	%r694, [%rd4];
$L__BB0_18:
	mov.u32 	%r27, %tid.x;
	setp.ne.s32 	%p15, %r693, 0;
	mul.wide.u32 	%rd35, %r693, 4;
	add.s64 	%rd36, %rd3, %rd35;
	ld.global.u32 	%r28, [%rd36];
	add.s32 	%r747, %r28, 1;
	@%p15 bra 	$L__BB0_21;
	setp.ne.s32 	%p18, %r27, 0;
	mov.b32 	%r696, 0;
	@%p18 bra 	$L__BB0_20;
	bra.uni 	$L__BB0_22;
$L__BB0_20:
	setp.lt.s32 	%p36, %r28, 365;
	mov.b32 	%r696, 0;
	@%p36 bra 	$L__BB0_48;
	bra.uni 	$L__BB0_63;
$L__BB0_21:
	setp.ne.s32 	%p16, %r27, 0;
	ld.global.u32 	%r696, [%rd4];
	sub.s32 	%r747, %r747, %r696;
	@%p16 bra 	$L__BB0_47;
$L__BB0_22:
	mov.b32 	%r283, 0;
	st.local.u32 	[%rd1], %r283;
	st.local.u32 	[%rd1+4], %r283;
	st.local.u32 	[%rd1+8], %r283;
	st.local.u32 	[%rd1+12], %r283;
	st.local.u32 	[%rd1+16], %r283;
	st.local.u32 	[%rd1+20], %r283;
	st.local.u32 	[%rd1+24], %r283;
	st.local.u32 	[%rd1+28], %r283;
	st.local.u32 	[%rd1+32], %r283;
	st.local.u32 	[%rd1+36], %r283;
	st.local.u32 	[%rd1+40], %r283;
	st.local.u32 	[%rd1+44], %r283;
	st.local.u32 	[%rd1+48], %r283;
	st.local.u32 	[%rd1+52], %r283;
	st.local.u32 	[%rd1+56], %r283;
	st.local.u32 	[%rd1+60], %r283;
	st.local.u32 	[%rd1+64], %r283;
	st.local.u32 	[%rd1+68], %r283;
	st.local.u32 	[%rd1+72], %r283;
	st.local.u32 	[%rd1+76], %r283;
	st.local.u32 	[%rd1+80], %r283;
	st.local.u32 	[%rd1+84], %r283;
	st.local.u32 	[%rd1+88], %r283;
	st.local.u32 	[%rd1+92], %r283;
	st.local.u32 	[%rd1+96], %r283;
	st.local.u32 	[%rd1+100], %r283;
	st.local.u32 	[%rd1+104], %r283;
	st.local.u32 	[%rd1+108], %r283;
	st.local.u32 	[%rd1+112], %r283;
	st.local.u32 	[%rd1+116], %r283;
	st.local.u32 	[%rd1+120], %r283;
	st.local.u32 	[%rd1+124], %r283;
	mov.b16 	%rs2, 2;
	st.local.u8 	[%rd1+128], %rs2;
	sub.s32 	%r34, %r28, %r696;
	setp.eq.s32 	%p19, %r34, 0;
	@%p19 bra 	$L__BB0_30;
	and.b32  	%r35, %r34, 3;
	sub.s32 	%r285, %r696, %r28;
	setp.gt.u32 	%p20, %r285, -4;
	mov.b32 	%r697, 0;
	@%p20 bra 	$L__BB0_26;
	and.b32  	%r697, %r34, -4;
	neg.s32 	%r699, %r697;
	mov.b32 	%r698, 1;
$L__BB0_25:
	add.s32 	%r287, %r698, -1;
	and.b32  	%r288, %r287, 28;
	mov.b32 	%r289, 1;
	shl.b32 	%r290, %r289, %r288;
	shr.u32 	%r291, %r287, 5;
	mul.wide.u32 	%rd37, %r291, 4;
	add.s64 	%rd38, %rd1, %rd37;
	ld.local.u32 	%r292, [%rd38];
	xor.b32  	%r293, %r292, %r290;
	add.s32 	%r294, %r698, 2;
	and.b32  	%r295, %r698, 29;
	shl.b32 	%r296, %r289, %r295;
	xor.b32  	%r297, %r293, %r296;
	add.s32 	%r298, %r698, 1;
	and.b32  	%r299, %r298, 30;
	shl.b32 	%r300, %r289, %r299;
	xor.b32  	%r301, %r297, %r300;
	and.b32  	%r302, %r294, 31;
	shl.b32 	%r303, %r289, %r302;
	xor.b32  	%r304, %r301, %r303;
	st.local.u32 	[%rd38], %r304;
	add.s32 	%r699, %r699, 4;
	add.s32 	%r698, %r698, 4;
	setp.eq.s32 	%p21, %r699, 0;
	@%p21 bra 	$L__BB0_26;
	bra.uni 	$L__BB0_25;
$L__BB0_26:
	setp.eq.s32 	%p22, %r35, 0;
	@%p22 bra 	$L__BB0_30;
	and.b32  	%r305, %r697, 31;
	mov.b32 	%r306, 1;
	shl.b32 	%r307, %r306, %r305;
	shr.u32 	%r308, %r697, 5;
	mul.wide.u32 	%rd39, %r308, 4;
	add.s64 	%rd40, %rd1, %rd39;
	ld.local.u32 	%r309, [%rd40];
	xor.b32  	%r310, %r309, %r307;
	st.local.u32 	[%rd40], %r310;
	setp.eq.s32 	%p23, %r35, 1;
	@%p23 bra 	$L__BB0_30;
	add.s32 	%r311, %r697, 1;
	and.b32  	%r312, %r311, 31;
	mov.b32 	%r313, 1;
	shl.b32 	%r314, %r313, %r312;
	shr.u32 	%r315, %r311, 5;
	mul.wide.u32 	%rd41, %r315, 4;
	add.s64 	%rd42, %rd1, %rd41;
	ld.local.u32 	%r316, [%rd42];
	xor.b32  	%r317, %r316, %r314;
	st.local.u32 	[%rd42], %r317;
	setp.eq.s32 	%p24, %r35, 2;
	@%p24 bra 	$L__BB0_30;
	add.s32 	%r318, %r697, 2;
	and.b32  	%r319, %r318, 31;
	mov.b32 	%r320, 1;
	shl.b32 	%r321, %r320, %r319;
	shr.u32 	%r322, %r318, 5;
	mul.wide.u32 	%rd43, %r322, 4;
	add.s64 	%rd44, %rd1, %rd43;
	ld.local.u32 	%r323, [%rd44];
	xor.b32  	%r324, %r323, %r321;
	st.local.u32 	[%rd44], %r324;
$L__BB0_30:
	setp.ge.s32 	%p25, %r696, %r28;
	@%p25 bra 	$L__BB0_63;
	ld.local.u32 	%r39, [%rd1];
	ld.local.u32 	%r40, [%rd1+4];
	ld.local.u32 	%r41, [%rd1+8];
	ld.local.u32 	%r42, [%rd1+12];
	ld.local.u32 	%r43, [%rd1+16];
	ld.local.u32 	%r44, [%rd1+20];
	ld.local.u32 	%r45, [%rd1+24];
	ld.local.u32 	%r46, [%rd1+28];
	ld.local.u32 	%r47, [%rd1+32];
	ld.local.u32 	%r48, [%rd1+36];
	ld.local.u32 	%r49, [%rd1+40];
	ld.local.u32 	%r50, [%rd1+44];
	ld.local.u32 	%r51, [%rd1+48];
	ld.local.u32 	%r52, [%rd1+52];
	ld.local.u32 	%r53, [%rd1+56];
	ld.local.u32 	%r54, [%rd1+60];
	ld.local.u32 	%r55, [%rd1+64];
	ld.local.u32 	%r56, [%rd1+68];
	ld.local.u32 	%r57, [%rd1+72];
	ld.local.u32 	%r58, [%rd1+76];
	ld.local.u32 	%r59, [%rd1+80];
	ld.local.u32 	%r60, [%rd1+84];
	ld.local.u32 	%r61, [%rd1+88];
	ld.local.u32 	%r62, [%rd1+92];
	ld.local.u32 	%r63, [%rd1+96];
	ld.local.u32 	%r64, [%rd1+100];
	ld.local.u32 	%r65, [%rd1+104];
	ld.local.u32 	%r66, [%rd1+108];
	ld.local.u32 	%r67, [%rd1+112];
	ld.local.u32 	%r68, [%rd1+116];
	ld.local.u32 	%r69, [%rd1+120];
	ld.local.u32 	%r70, [%rd1+124];
	ld.local.u32 	%r71, [%rd1+128];
	mov.u32 	%r700, %r696;
$L__BB0_32:
	ld.param.u64 	%rd263, [_Z6kerneliiiPiS_P4cellmPy_param_4];
	ld.param.u64 	%rd257, [_Z6kerneliiiPiS_P4cellmPy_param_3];
	cvta.to.global.u64 	%rd5, %rd263;
	mul.wide.s32 	%rd45, %r700, 4;
	add.s64 	%rd46, %rd5, %rd45;
	ld.global.u32 	%r326, [%rd46];
	setp.eq.s32 	%p26, %r326, 0;
	cvta.to.global.u64 	%rd47, %rd257;
	mul.wide.s32 	%rd48, %r326, 4;
	add.s64 	%rd6, %rd47, %rd48;
	mov.b32 	%r702, 0;
	@%p26 bra 	$L__BB0_34;
	ld.global.u32 	%r702, [%rd6+-4];
$L__BB0_34:
	ld.global.u32 	%r79, [%rd6];
	mov.b32 	%r706, 0;
	st.local.v4.u32 	[%rd2], {%r706, %r706, %r706, %r706};
	st.local.v4.u32 	[%rd2+16], {%r706, %r706, %r706, %r706};
	st.local.v4.u32 	[%rd2+32], {%r706, %r706, %r706, %r706};
	st.local.v4.u32 	[%rd2+48], {%r706, %r706, %r706, %r706};
	st.local.v4.u32 	[%rd2+64], {%r706, %r706, %r706, %r706};
	st.local.v4.u32 	[%rd2+80], {%r706, %r706, %r706, %r706};
	st.local.v4.u32 	[%rd2+96], {%r706, %r706, %r706, %r706};
	st.local.v4.u32 	[%rd2+112], {%r706, %r706, %r706, %r706};
	setp.ge.s32 	%p27, %r702, %r79;
	mov.u32 	%r707, %r706;
	mov.u32 	%r708, %r706;
	mov.u32 	%r709, %r706;
	mov.u32 	%r710, %r706;
	mov.u32 	%r711, %r706;
	mov.u32 	%r712, %r706;
	mov.u32 	%r713, %r706;
	mov.u32 	%r714, %r706;
	mov.u32 	%r715, %r706;
	mov.u32 	%r716, %r706;
	mov.u32 	%r717, %r706;
	mov.u32 	%r718, %r706;
	mov.u32 	%r719, %r706;
	mov.u32 	%r720, %r706;
	mov.u32 	%r721, %r706;
	mov.u32 	%r722, %r706;
	mov.u32 	%r723, %r706;
	mov.u32 	%r724, %r706;
	mov.u32 	%r725, %r706;
	mov.u32 	%r726, %r706;
	mov.u32 	%r727, %r706;
	mov.u32 	%r728, %r706;
	mov.u32 	%r729, %r706;
	mov.u32 	%r730, %r706;
	mov.u32 	%r731, %r706;
	mov.u32 	%r732, %r706;
	mov.u32 	%r733, %r706;
	mov.u32 	%r734, %r706;
	mov.u32 	%r735, %r706;
	mov.u32 	%r736, %r706;
	mov.u32 	%r737, %r706;
	@%p27 bra 	$L__BB0_46;
	ld.param.u64 	%rd258, [_Z6kerneliiiPiS_P4cellmPy_param_3];
	cvta.to.global.u64 	%rd49, %rd258;
	mul.wide.u32 	%rd50, %r693, 4;
	add.s64 	%rd51, %rd49, %rd50;
	ld.global.u32 	%r80, [%rd51];
	add.s32 	%r81, %r80, -1;
$L__BB0_36:
	setp.eq.s32 	%p28, %r693, 0;
	mul.wide.s32 	%rd52, %r702, 4;
	add.s64 	%rd53, %rd5, %rd52;
	ld.global.u32 	%r83, [%rd53];
	mov.b32 	%r703, 0;
	@%p28 bra 	$L__BB0_38;
	ld.param.u64 	%rd259, [_Z6kerneliiiPiS_P4cellmPy_param_3];
	cvta.to.global.u64 	%rd54, %rd259;
	add.s32 	%r329, %r693, -1;
	mul.wide.u32 	%rd55, %r329, 4;
	add.s64 	%rd56, %rd54, %rd55;
	ld.global.u32 	%r703, [%rd56];
$L__BB0_38:
	setp.ge.s32 	%p29, %r703, %r80;
	@%p29 bra 	$L__BB0_44;
	mov.u32 	%r704, %r81;
	mov.u32 	%r705, %r703;
$L__BB0_40:
	sub.s32 	%r330, %r704, %r705;
	shr.u32 	%r331, %r330, 31;
	add.s32 	%r332, %r330, %r331;
	shr.s32 	%r333, %r332, 1;
	add.s32 	%r88, %r333, %r705;
	mul.wide.s32 	%rd57, %r88, 4;
	add.s64 	%rd58, %rd5, %rd57;
	ld.global.u32 	%r89, [%rd58];
	setp.eq.s32 	%p30, %r89, %r83;
	@%p30 bra 	$L__BB0_42;
	setp.lt.s32 	%p31, %r89, %r83;
	add.s32 	%r334, %r88, 1;
	add.s32 	%r335, %r88, -1;
	selp.b32 	%r705, %r334, %r705, %p31;
	selp.b32 	%r704, %r704, %r335, %p31;
	setp.gt.s32 	%p32, %r705, %r704;
	@%p32 bra 	$L__BB0_44;
	bra.uni 	$L__BB0_40;
$L__BB0_42:
	sub.s32 	%r92, %r88, %r703;
	setp.eq.s32 	%p33, %r92, -1;
	@%p33 bra 	$L__BB0_44;
	and.b32  	%r336, %r92, 31;
	mov.b32 	%r337, 1;
	shl.b32 	%r338, %r337, %r336;
	shr.s32 	%r339, %r92, 31;
	shr.u32 	%r340, %r339, 27;
	add.s32 	%r341, %r92, %r340;
	shr.s32 	%r342, %r341, 5;
	mul.wide.s32 	%rd59, %r342, 4;
	add.s64 	%rd60, %rd2, %rd59;
	ld.local.u32 	%r343, [%rd60];
	or.b32  	%r344, %r343, %r338;
	st.local.u32 	[%rd60], %r344;
$L__BB0_44:
	add.s32 	%r702, %r702, 1;
	setp.ne.s32 	%p34, %r702, %r79;
	@%p34 bra 	$L__BB0_36;
	ld.local.v4.u32 	{%r737, %r736, %r735, %r734}, [%rd2];
	ld.local.v4.u32 	{%r733, %r732, %r731, %r730}, [%rd2+16];
	ld.local.v4.u32 	{%r729, %r728, %r727, %r726}, [%rd2+32];
	ld.local.v4.u32 	{%r725, %r724, %r723, %r722}, [%rd2+48];
	ld.local.v4.u32 	{%r721, %r720, %r719, %r718}, [%rd2+64];
	ld.local.v4.u32 	{%r717, %r716, %r715, %r714}, [%rd2+80];
	ld.local.v4.u32 	{%r713, %r712, %r711, %r710}, [%rd2+96];
	ld.local.v4.u32 	{%r709, %r708, %r707, %r706}, [%rd2+112];
$L__BB0_46:
	ld.param.u64 	%rd266, [_Z6kerneliiiPiS_P4cellmPy_param_5];
	and.b32  	%r345, %r39, %r737;
	and.b32  	%r346, %r40, %r736;
	and.b32  	%r347, %r41, %r735;
	and.b32  	%r348, %r42, %r734;
	and.b32  	%r349, %r43, %r733;
	and.b32  	%r350, %r44, %r732;
	and.b32  	%r351, %r45, %r731;
	and.b32  	%r352, %r46, %r730;
	and.b32  	%r353, %r47, %r729;
	and.b32  	%r354, %r48, %r728;
	and.b32  	%r355, %r49, %r727;
	and.b32  	%r356, %r50, %r726;
	and.b32  	%r357, %r51, %r725;
	and.b32  	%r358, %r52, %r724;
	and.b32  	%r359, %r53, %r723;
	and.b32  	%r360, %r54, %r722;
	and.b32  	%r361, %r55, %r721;
	and.b32  	%r362, %r56, %r720;
	and.b32  	%r363, %r57, %r719;
	and.b32  	%r364, %r58, %r718;
	and.b32  	%r365, %r59, %r717;
	and.b32  	%r366, %r60, %r716;
	and.b32  	%r367, %r61, %r715;
	and.b32  	%r368, %r62, %r714;
	and.b32  	%r369, %r63, %r713;
	and.b32  	%r370, %r64, %r712;
	and.b32  	%r371, %r65, %r711;
	and.b32  	%r372, %r66, %r710;
	and.b32  	%r373, %r67, %r709;
	and.b32  	%r374, %r68, %r708;
	and.b32  	%r375, %r69, %r707;
	and.b32  	%r376, %r70, %r706;
	sub.s32 	%r377, %r700, %r696;
	shr.s32 	%r378, %r377, 31;
	shr.u32 	%r379, %r378, 29;
	add.s32 	%r380, %r377, %r379;
	and.b32  	%r381, %r380, 1073741816;
	sub.s32 	%r382, %r377, %r381;
	shl.b32 	%r383, %r382, 2;
	mov.u32 	%r384, _ZZ6kerneliiiPiS_P4cellmPyE13top_stack_pos;
	add.s32 	%r385, %r384, %r383;
	ld.shared.u32 	%r386, [%r385];
	cvta.to.global.u64 	%rd61, %rd266;
	mul.wide.s32 	%rd62, %r386, 132;
	add.s64 	%rd63, %rd61, %rd62;
	st.global.u32 	[%rd63], %r345;
	st.global.u32 	[%rd63+4], %r346;
	st.global.u32 	[%rd63+8], %r347;
	st.global.u32 	[%rd63+12], %r348;
	st.global.u32 	[%rd63+16], %r349;
	st.global.u32 	[%rd63+20], %r350;
	st.global.u32 	[%rd63+24], %r351;
	st.global.u32 	[%rd63+28], %r352;
	st.global.u32 	[%rd63+32], %r353;
	st.global.u32 	[%rd63+36], %r354;
	st.global.u32 	[%rd63+40], %r355;
	st.global.u32 	[%rd63+44], %r356;
	st.global.u32 	[%rd63+48], %r357;
	st.global.u32 	[%rd63+52], %r358;
	st.global.u32 	[%rd63+56], %r359;
	st.global.u32 	[%rd63+60], %r360;
	st.global.u32 	[%rd63+64], %r361;
	st.global.u32 	[%rd63+68], %r362;
	st.global.u32 	[%rd63+72], %r363;
	st.global.u32 	[%rd63+76], %r364;
	st.global.u32 	[%rd63+80], %r365;
	st.global.u32 	[%rd63+84], %r366;
	st.global.u32 	[%rd63+88], %r367;
	st.global.u32 	[%rd63+92], %r368;
	st.global.u32 	[%rd63+96], %r369;
	st.global.u32 	[%rd63+100], %r370;
	st.global.u32 	[%rd63+104], %r371;
	st.global.u32 	[%rd63+108], %r372;
	st.global.u32 	[%rd63+112], %r373;
	st.global.u32 	[%rd63+116], %r374;
	st.global.u32 	[%rd63+120], %r375;
	st.global.u32 	[%rd63+124], %r376;
	bfe.u32 	%r387, %r71, 0, 8;
	cvt.u16.u32 	%rs3, %r387;
	add.s16 	%rs4, %rs3, 1;
	cvt.u32.u16 	%r388, %rs4;
	bfi.b32 	%r389, %r388, %r71, 0, 8;
	st.global.u32 	[%rd63+128], %r389;
	add.s32 	%r390, %r386, 1;
	st.shared.u32 	[%r385], %r390;
	add.s32 	%r700, %r700, 1;
	setp.eq.s32 	%p35, %r700, %r28;
	@%p35 bra 	$L__BB0_63;
	bra.uni 	$L__BB0_32;
$L__BB0_47:
	setp.gt.s32 	%p17, %r747, 365;
	@%p17 bra 	$L__BB0_63;
$L__BB0_48:
	add.s32 	%r740, %r27, -1;
	add.s32 	%r741, %r740, %r696;
	setp.ge.s32 	%p37, %r741, %r28;
	@%p37 bra 	$L__BB0_63;
	add.s32 	%r163, %r28, -1;
$L__BB0_50:
	ld.param.u64 	%rd264, [_Z6kerneliiiPiS_P4cellmPy_param_4];
	cvta.to.global.u64 	%rd7, %rd264;
	mul.wide.s32 	%rd64, %r741, 4;
	add.s64 	%rd65, %rd7, %rd64;
	ld.global.u32 	%r393, [%rd65];
	shl.b32 	%r394, %r740, 7;
	mov.u32 	%r395, _ZZ6kerneliiiPiS_P4cellmPyE5graph;
	add.s32 	%r166, %r395, %r394;
	mov.b32 	%r743, 0;
	st.shared.u32 	[%r166], %r743;
	st.shared.u32 	[%r166+4], %r743;
	st.shared.u32 	[%r166+8], %r743;
	st.shared.u32 	[%r166+12], %r743;
	st.shared.u32 	[%r166+16], %r743;
	st.shared.u32 	[%r166+20], %r743;
	st.shared.u32 	[%r166+24], %r743;
	st.shared.u32 	[%r166+28], %r743;
	st.shared.u32 	[%r166+32], %r743;
	st.shared.u32 	[%r166+36], %r743;
	st.shared.u32 	[%r166+40], %r743;
	st.shared.u32 	[%r166+44], %r743;
	st.shared.u32 	[%r166+48], %r743;
	st.shared.u32 	[%r166+52], %r743;
	st.shared.u32 	[%r166+56], %r743;
	st.shared.u32 	[%r166+60], %r743;
	st.shared.u32 	[%r166+64], %r743;
	st.shared.u32 	[%r166+68], %r743;
	st.shared.u32 	[%r166+72], %r743;
	st.shared.u32 	[%r166+76], %r743;
	st.shared.u32 	[%r166+80], %r743;
	st.shared.u32 	[%r166+84], %r743;
	st.shared.u32 	[%r166+88], %r743;
	st.shared.u32 	[%r166+92], %r743;
	st.shared.u32 	[%r166+96], %r743;
	st.shared.u32 	[%r166+100], %r743;
	st.shared.u32 	[%r166+104], %r743;
	st.shared.u32 	[%r166+108], %r743;
	st.shared.u32 	[%r166+112], %r743;
	st.shared.u32 	[%r166+116], %r743;
	st.shared.u32 	[%r166+120], %r743;
	st.shared.u32 	[%r166+124], %r743;
	setp.eq.s32 	%p38, %r393, 0;
	mul.wide.s32 	%rd66, %r393, 4;
	add.s64 	%rd8, %rd3, %rd66;
	@%p38 bra 	$L__BB0_52;
	ld.global.u32 	%r743, [%rd8+-4];
$L__BB0_52:
	ld.global.u32 	%r169, [%rd8];
	setp.ge.s32 	%p39, %r743, %r169;
	@%p39 bra 	$L__BB0_62;
$L__BB0_53:
	setp.eq.s32 	%p40, %r693, 0;
	mul.wide.s32 	%rd67, %r743, 4;
	add.s64 	%rd68, %rd7, %rd67;
	ld.global.u32 	%r171, [%rd68];
	mov.b32 	%r744, 0;
	@%p40 bra 	$L__BB0_55;
	ld.global.u32 	%r744, [%rd4];
$L__BB0_55:
	setp.ge.s32 	%p41, %r744, %r28;
	@%p41 bra 	$L__BB0_61;
	mov.u32 	%r745, %r163;
	mov.u32 	%r746, %r744;
$L__BB0_57:
	sub.s32 	%r397, %r745, %r746;
	shr.u32 	%r398, %r397, 31;
	add.s32 	%r399, %r397, %r398;
	shr.s32 	%r400, %r399, 1;
	add.s32 	%r176, %r400, %r746;
	mul.wide.s32 	%rd69, %r176, 4;
	add.s64 	%rd70, %rd7, %rd69;
	ld.global.u32 	%r177, [%rd70];
	setp.eq.s32 	%p42, %r177, %r171;
	@%p42 bra 	$L__BB0_59;
	setp.lt.s32 	%p43, %r177, %r171;
	add.s32 	%r401, %r176, 1;
	add.s32 	%r402, %r176, -1;
	selp.b32 	%r746, %r401, %r746, %p43;
	selp.b32 	%r745, %r745, %r402, %p43;
	setp.gt.s32 	%p44, %r746, %r745;
	@%p44 bra 	$L__BB0_61;
	bra.uni 	$L__BB0_57;
$L__BB0_59:
	sub.s32 	%r180, %r176, %r744;
	setp.eq.s32 	%p45, %r180, -1;
	@%p45 bra 	$L__BB0_61;
	and.b32  	%r403, %r180, 31;
	mov.b32 	%r404, 1;
	shl.b32 	%r405, %r404, %r403;
	shr.s32 	%r406, %r180, 31;
	shr.u32 	%r407, %r406, 27;
	add.s32 	%r408, %r180, %r407;
	shr.s32 	%r409, %r408, 5;
	shl.b32 	%r410, %r409, 2;
	add.s32 	%r411, %r166, %r410;
	ld.shared.u32 	%r412, [%r411];
	or.b32  	%r413, %r412, %r405;
	st.shared.u32 	[%r411], %r413;
$L__BB0_61:
	add.s32 	%r743, %r743, 1;
	setp.ne.s32 	%p46, %r743, %r169;
	@%p46 bra 	$L__BB0_53;
$L__BB0_62:
	add.s32 	%r741, %r741, 255;
	add.s32 	%r740, %r740, 255;
	setp.lt.s32 	%p47, %r741, %r28;
	@%p47 bra 	$L__BB0_50;
$L__BB0_63:
	bar.sync 	0;
	mov.u32 	%r185, %tid.x;
	shr.u32 	%r414, %r185, 3;
	and.b32  	%r415, %r414, 124;
	mov.u32 	%r416, _ZZ6kerneliiiPiS_P4cellmPyE13top_stack_pos;
	add.s32 	%r186, %r416, %r415;
	ld.shared.u32 	%r417, [%r186];
	mov.u32 	%r418, _ZZ6kerneliiiPiS_P4cellmPyE12end_of_stack;
	add.s32 	%r187, %r418, %r415;
	ld.shared.u32 	%r419, [%r187];
	setp.eq.s32 	%p48, %r417, %r419;
	@%p48 bra 	$L__BB0_64;
	bra.uni 	$L__BB0_80;
$L__BB0_64:
	ld.param.u32 	%r681, [_Z6kerneliiiPiS_P4cellmPy_param_0];
	add.s32 	%r693, %r693, 128;
	setp.lt.s32 	%p112, %r693, %r681;
	@%p112 bra 	$L__BB0_16;
$L__BB0_65:
	ld.param.u32 	%r684, [_Z6kerneliiiPiS_P4cellmPy_param_2];
	mov.u32 	%r663, %tid.x;
	setp.ne.s32 	%p113, %r663, 0;
	bar.sync 	0;
	setp.lt.s32 	%p114, %r684, 3;
	or.pred  	%p115, %p113, %p114;
	@%p115 bra 	$L__BB0_78;
	ld.param.u64 	%rd268, [_Z6kerneliiiPiS_P4cellmPy_param_7];
	ld.param.u32 	%r685, [_Z6kerneliiiPiS_P4cellmPy_param_2];
	cvta.to.global.u64 	%rd15, %rd268;
	add.s32 	%r228, %r685, -2;
	add.s32 	%r665, %r685, -3;
	and.b32  	%r229, %r228, 7;
	setp.lt.u32 	%p116, %r665, 7;
	mov.b32 	%r761, 3;
	@%p116 bra 	$L__BB0_70;
	and.b32  	%r668, %r228, -8;
	neg.s32 	%r759, %r668;
	mov.u32 	%r669, _ZZ6kerneliiiPiS_P4cellmPyE12local_result;
	add.s32 	%r757, %r669, 40;
	add.s64 	%rd269, %rd15, 40;
	mov.b32 	%r758, 0;
$L__BB0_68:
	.pragma "nounroll";
	ld.shared.u64 	%rd145, [%r757+-16];
	shr.u64 	%rd146, %rd145, 9;
	mul.hi.u64 	%rd147, %rd146, 19342813113834067;
	shr.u64 	%rd148, %rd147, 11;
	mul.lo.s64 	%rd149, %rd148, 1000000000;
	sub.s64 	%rd150, %rd145, %rd149;
	atom.global.add.u64 	%rd151, [%rd269+-16], %rd150;
	ld.shared.u64 	%rd152, [%r757+-8];
	shr.u64 	%rd153, %rd152, 9;
	mul.hi.u64 	%rd154, %rd153, 19342813113834067;
	shr.u64 	%rd155, %rd154, 11;
	mul.lo.s64 	%rd156, %rd155, 1000000000;
	sub.s64 	%rd157, %rd152, %rd156;
	atom.global.add.u64 	%rd158, [%rd269+-8], %rd157;
	ld.shared.u64 	%rd159, [%r757];
	shr.u64 	%rd160, %rd159, 9;
	mul.hi.u64 	%rd161, %rd160, 19342813113834067;
	shr.u64 	%rd162, %rd161, 11;
	mul.lo.s64 	%rd163, %rd162, 1000000000;
	sub.s64 	%rd164, %rd159, %rd163;
	atom.global.add.u64 	%rd165, [%rd269], %rd164;
	ld.shared.u64 	%rd166, [%r757+8];
	shr.u64 	%rd167, %rd166, 9;
	mul.hi.u64 	%rd168, %rd167, 19342813113834067;
	shr.u64 	%rd169, %rd168, 11;
	mul.lo.s64 	%rd170, %rd169, 1000000000;
	sub.s64 	%rd171, %rd166, %rd170;
	atom.global.add.u64 	%rd172, [%rd269+8], %rd171;
	ld.shared.u64 	%rd173, [%r757+16];
	shr.u64 	%rd174, %rd173, 9;
	mul.hi.u64 	%rd175, %rd174, 19342813113834067;
	shr.u64 	%rd176, %rd175, 11;
	mul.lo.s64 	%rd177, %rd176, 1000000000;
	sub.s64 	%rd178, %rd173, %rd177;
	atom.global.add.u64 	%rd179, [%rd269+16], %rd178;
	ld.shared.u64 	%rd180, [%r757+24];
	shr.u64 	%rd181, %rd180, 9;
	mul.hi.u64 	%rd182, %rd181, 19342813113834067;
	shr.u64 	%rd183, %rd182, 11;
	mul.lo.s64 	%rd184, %rd183, 1000000000;
	sub.s64 	%rd185, %rd180, %rd184;
	atom.global.add.u64 	%rd186, [%rd269+24], %rd185;
	ld.shared.u64 	%rd187, [%r757+32];
	shr.u64 	%rd188, %rd187, 9;
	mul.hi.u64 	%rd189, %rd188, 19342813113834067;
	shr.u64 	%rd190, %rd189, 11;
	mul.lo.s64 	%rd191, %rd190, 1000000000;
	sub.s64 	%rd192, %rd187, %rd191;
	atom.global.add.u64 	%rd193, [%rd269+32], %rd192;
	ld.shared.u64 	%rd194, [%r757+40];
	shr.u64 	%rd195, %rd194, 9;
	mul.hi.u64 	%rd196, %rd195, 19342813113834067;
	shr.u64 	%rd197, %rd196, 11;
	mul.lo.s64 	%rd198, %rd197, 1000000000;
	sub.s64 	%rd199, %rd194, %rd198;
	atom.global.add.u64 	%rd200, [%rd269+40], %rd199;
	add.s32 	%r759, %r759, 8;
	add.s32 	%r758, %r758, 8;
	add.s64 	%rd269, %rd269, 64;
	add.s32 	%r757, %r757, 64;
	setp.ne.s32 	%p117, %r759, 0;
	@%p117 bra 	$L__BB0_68;
	add.s32 	%r761, %r758, 3;
$L__BB0_70:
	setp.eq.s32 	%p118, %r229, 0;
	@%p118 bra 	$L__BB0_78;
	and.b32  	%r239, %r228, 3;
	setp.lt.u32 	%p119, %r229, 4;
	@%p119 bra 	$L__BB0_73;
	mul.wide.u32 	%rd201, %r761, 8;
	add.s64 	%rd202, %rd15, %rd201;
	shl.b32 	%r670, %r761, 3;
	mov.u32 	%r671, _ZZ6kerneliiiPiS_P4cellmPyE12local_result;
	add.s32 	%r672, %r671, %r670;
	ld.shared.u64 	%rd203, [%r672];
	shr.u64 	%rd204, %rd203, 9;
	mul.hi.u64 	%rd205, %rd204, 19342813113834067;
	shr.u64 	%rd206, %rd205, 11;
	mul.lo.s64 	%rd207, %rd206, 1000000000;
	sub.s64 	%rd208, %rd203, %rd207;
	atom.global.add.u64 	%rd209, [%rd202], %rd208;
	ld.shared.u64 	%rd210, [%r672+8];
	shr.u64 	%rd211, %rd210, 9;
	mul.hi.u64 	%rd212, %rd211, 19342813113834067;
	shr.u64 	%rd213, %rd212, 11;
	mul.lo.s64 	%rd214, %rd213, 1000000000;
	sub.s64 	%rd215, %rd210, %rd214;
	atom.global.add.u64 	%rd216, [%rd202+8], %rd215;
	ld.shared.u64 	%rd217, [%r672+16];
	shr.u64 	%rd218, %rd217, 9;
	mul.hi.u64 	%rd219, %rd218, 19342813113834067;
	shr.u64 	%rd220, %rd219, 11;
	mul.lo.s64 	%rd221, %rd220, 1000000000;
	sub.s64 	%rd222, %rd217, %rd221;
	atom.global.add.u64 	%rd223, [%rd202+16], %rd222;
	ld.shared.u64 	%rd224, [%r672+24];
	shr.u64 	%rd225, %rd224, 9;
	mul.hi.u64 	%rd226, %rd225, 19342813113834067;
	shr.u64 	%rd227, %rd226, 11;
	mul.lo.s64 	%rd228, %rd227, 1000000000;
	sub.s64 	%rd229, %rd224, %rd228;
	atom.global.add.u64 	%rd230, [%rd202+24], %rd229;
	add.s32 	%r761, %r761, 4;
$L__BB0_73:
	setp.eq.s32 	%p120, %r239, 0;
	@%p120 bra 	$L__BB0_78;
	setp.eq.s32 	%p121, %r239, 1;
	@%p121 bra 	$L__BB0_76;
	mul.wide.u32 	%rd231, %r761, 8;
	add.s64 	%rd232, %rd15, %rd231;
	shl.b32 	%r673, %r761, 3;
	mov.u32 	%r674, _ZZ6kerneliiiPiS_P4cellmPyE12local_result;
	add.s32 	%r675, %r674, %r673;
	ld.shared.u64 	%rd233, [%r675];
	shr.u64 	%rd234, %rd233, 9;
	mul.hi.u64 	%rd235, %rd234, 19342813113834067;
	shr.u64 	%rd236, %rd235, 11;
	mul.lo.s64 	%rd237, %rd236, 1000000000;
	sub.s64 	%rd238, %rd233, %rd237;
	atom.global.add.u64 	%rd239, [%rd232], %rd238;
	ld.shared.u64 	%rd240, [%r675+8];
	shr.u64 	%rd241, %rd240, 9;
	mul.hi.u64 	%rd242, %rd241, 19342813113834067;
	shr.u64 	%rd243, %rd242, 11;
	mul.lo.s64 	%rd244, %rd243, 1000000000;
	sub.s64 	%rd245, %rd240, %rd244;
	atom.global.add.u64 	%rd246, [%rd232+8], %rd245;
	add.s32 	%r761, %r761, 2;
$L__BB0_76:
	ld.param.u32 	%r686, [_Z6kerneliiiPiS_P4cellmPy_param_2];
	and.b32  	%r676, %r686, 1;
	setp.eq.b32 	%p122, %r676, 1;
	not.pred 	%p123, %p122;
	@%p123 bra 	$L__BB0_78;
	mul.wide.u32 	%rd247, %r761, 8;
	add.s64 	%rd248, %rd15, %rd247;
	shl.b32 	%r677, %r761, 3;
	mov.u32 	%r678, _ZZ6kerneliiiPiS_P4cellmPyE12local_result;
	add.s32 	%r679, %r678, %r677;
	ld.shared.u64 	%rd249, [%r679];
	shr.u64 	%rd250, %rd249, 9;
	mul.hi.u64 	%rd251, %rd250, 19342813113834067;
	shr.u64 	%rd252, %rd251, 11;
	mul.lo.s64 	%rd253, %rd252, 1000000000;
	sub.s64 	%rd254, %rd249, %rd253;
	atom.global.add.u64 	%rd255, [%rd248], %rd254;
$L__BB0_78:
	ret;
$L__BB0_79:
	ld.shared.u32 	%r661, [%r186];
	ld.shared.u32 	%r662, [%r187];
	setp.eq.s32 	%p111, %r661, %r662;
	@%p111 bra 	$L__BB0_64;
$L__BB0_80:
	ld.param.u64 	%rd267, [_Z6kerneliiiPiS_P4cellmPy_param_5];
	shr.u32 	%r421, %r185, 5;
	mov.u32 	%r422, _ZZ6kerneliiiPiS_P4cellmPyE10front_cell;
	mad.lo.s32 	%r188, %r421, 132, %r422;
	add.s32 	%r189, %r188, 128;
	cvta.to.global.u64 	%rd9, %rd267;
	and.b32  	%r190, %r185, 31;
	setp.ne.s32 	%p49, %r190, 0;
	bar.warp.sync 	-1;
	@%p49 bra 	$L__BB0_88;
	ld.shared.u32 	%r191, [%r186];
	mul.wide.s32 	%rd71, %r191, 132;
	add.s64 	%rd10, %rd9, %rd71;
	mov.b32 	%r748, 0;
$L__BB0_82:
	mul.wide.u32 	%rd72, %r748, 4;
	add.s64 	%rd73, %rd10, %rd72;
	ld.global.u32 	%r426, [%rd73+-132];
	shl.b32 	%r427, %r748, 2;
	add.s32 	%r428, %r188, %r427;
	st.shared.u32 	[%r428], %r426;
	add.s32 	%r193, %r748, 1;
	setp.lt.u32 	%p50, %r748, 32;
	mov.u32 	%r748, %r193;
	@%p50 bra 	$L__BB0_82;
	setp.ne.s32 	%p51, %r185, 0;
	add.s32 	%r429, %r191, -1;
	st.shared.u32 	[%r186], %r429;
	ld.shared.u32 	%r430, [%r189+-128];
	popc.b32 	%r431, %r430;
	ld.shared.u32 	%r432, [%r189+-124];
	popc.b32 	%r433, %r432;
	add.s32 	%r434, %r431, %r433;
	ld.shared.u32 	%r435, [%r189+-120];
	popc.b32 	%r436, %r435;
	add.s32 	%r437, %r434, %r436;
	ld.shared.u32 	%r438, [%r189+-116];
	popc.b32 	%r439, %r438;
	add.s32 	%r440, %r437, %r439;
	ld.shared.u32 	%r441, [%r189+-112];
	popc.b32 	%r442, %r441;
	add.s32 	%r443, %r440, %r442;
	ld.shared.u32 	%r444, [%r189+-108];
	popc.b32 	%r445, %r444;
	add.s32 	%r446, %r443, %r445;
	ld.shared.u32 	%r447, [%r189+-104];
	popc.b32 	%r448, %r447;
	add.s32 	%r449, %r446, %r448;
	cvt.u64.u32 	%rd74, %r449;
	ld.shared.u32 	%r450, [%r189+-100];
	popc.b32 	%r451, %r450;
	cvt.u64.u32 	%rd75, %r451;
	add.s64 	%rd76, %rd74, %rd75;
	ld.shared.u32 	%r452, [%r189+-96];
	popc.b32 	%r453, %r452;
	cvt.u64.u32 	%rd77, %r453;
	add.s64 	%rd78, %rd76, %rd77;
	ld.shared.u32 	%r454, [%r189+-92];
	popc.b32 	%r455, %r454;
	cvt.u64.u32 	%rd79, %r455;
	add.s64 	%rd80, %rd78, %rd79;
	ld.shared.u32 	%r456, [%r189+-88];
	popc.b32 	%r457, %r456;
	cvt.u64.u32 	%rd81, %r457;
	add.s64 	%rd82, %rd80, %rd81;
	ld.shared.u32 	%r458, [%r189+-84];
	popc.b32 	%r459, %r458;
	cvt.u64.u32 	%rd83, %r459;
	add.s64 	%rd84, %rd82, %rd83;
	ld.shared.u32 	%r460, [%r189+-80];
	popc.b32 	%r461, %r460;
	cvt.u64.u32 	%rd85, %r461;
	add.s64 	%rd86, %rd84, %rd85;
	ld.shared.u32 	%r462, [%r189+-76];
	popc.b32 	%r463, %r462;
	cvt.u64.u32 	%rd87, %r463;
	add.s64 	%rd88, %rd86, %rd87;
	ld.shared.u32 	%r464, [%r189+-72];
	popc.b32 	%r465, %r464;
	cvt.u64.u32 	%rd89, %r465;
	add.s64 	%rd90, %rd88, %rd89;
	ld.shared.u32 	%r466, [%r189+-68];
	popc.b32 	%r467, %r466;
	cvt.u64.u32 	%rd91, %r467;
	add.s64 	%rd92, %rd90, %rd91;
	ld.shared.u32 	%r468, [%r189+-64];
	popc.b32 	%r469, %r468;
	cvt.u64.u32 	%rd93, %r469;
	add.s64 	%rd94, %rd92, %rd93;
	ld.shared.u32 	%r470, [%r189+-60];
	popc.b32 	%r471, %r470;
	cvt.u64.u32 	%rd95, %r471;
	add.s64 	%rd96, %rd94, %rd95;
	ld.shared.u32 	%r472, [%r189+-56];
	popc.b32 	%r473, %r472;
	cvt.u64.u32 	%rd97, %r473;
	add.s64 	%rd98, %rd96, %rd97;
	ld.shared.u32 	%r474, [%r189+-52];
	popc.b32 	%r475, %r474;
	cvt.u64.u32 	%rd99, %r475;
	add.s64 	%rd100, %rd98, %rd99;
	ld.shared.u32 	%r476, [%r189+-48];
	popc.b32 	%r477, %r476;
	cvt.u64.u32 	%rd101, %r477;
	add.s64 	%rd102, %rd100, %rd101;
	ld.shared.u32 	%r478, [%r189+-44];
	popc.b32 	%r479, %r478;
	cvt.u64.u32 	%rd103, %r479;
	add.s64 	%rd104, %rd102, %rd103;
	ld.shared.u32 	%r480, [%r189+-40];
	popc.b32 	%r481, %r480;
	cvt.u64.u32 	%rd105, %r481;
	add.s64 	%rd106, %rd104, %rd105;
	ld.shared.u32 	%r482, [%r189+-36];
	popc.b32 	%r483, %r482;
	cvt.u64.u32 	%rd107, %r483;
	add.s64 	%rd108, %rd106, %rd107;
	ld.shared.u32 	%r484, [%r189+-32];
	popc.b32 	%r485, %r484;
	cvt.u64.u32 	%rd109, %r485;
	add.s64 	%rd110, %rd108, %rd109;
	ld.shared.u32 	%r486, [%r189+-28];
	popc.b32 	%r487, %r486;
	cvt.u64.u32 	%rd111, %r487;
	add.s64 	%rd112, %rd110, %rd111;
	ld.shared.u32 	%r488, [%r189+-24];
	popc.b32 	%r489, %r488;
	cvt.u64.u32 	%rd113, %r489;
	add.s64 	%rd114, %rd112, %rd113;
	ld.shared.u32 	%r490, [%r189+-20];
	popc.b32 	%r491, %r490;
	cvt.u64.u32 	%rd115, %r491;
	add.s64 	%rd116, %rd114, %rd115;
	ld.shared.u32 	%r492, [%r189+-16];
	popc.b32 	%r493, %r492;
	cvt.u64.u32 	%rd117, %r493;
	add.s64 	%rd118, %rd116, %rd117;
	ld.shared.u32 	%r494, [%r189+-12];
	popc.b32 	%r495, %r494;
	cvt.u64.u32 	%rd119, %r495;
	add.s64 	%rd120, %rd118, %rd119;
	ld.shared.u32 	%r496, [%r189+-8];
	popc.b32 	%r497, %r496;
	cvt.u64.u32 	%rd121, %r497;
	add.s64 	%rd122, %rd120, %rd121;
	ld.shared.u32 	%r498, [%r189+-4];
	popc.b32 	%r499, %r498;
	cvt.u64.u32 	%rd123, %r499;
	add.s64 	%rd11, %rd122, %rd123;
	@%p51 bra 	$L__BB0_86;
	ld.shared.s8 	%rs5, [%r189];
	mul.wide.s16 	%r500, %rs5, 8;
	mov.u32 	%r501, _ZZ6kerneliiiPiS_P4cellmPyE12local_result;
	add.s32 	%r194, %r501, %r500;
	ld.shared.u64 	%rd124, [%r194];
	setp.lt.u64 	%p52, %rd124, 1000000000;
	@%p52 bra 	$L__BB0_86;
	add.s64 	%rd125, %rd11, -1000000000;
	atom.shared.add.u64 	%rd126, [%r194], %rd125;
	bra.uni 	$L__BB0_88;
$L__BB0_86:
	setp.eq.s64 	%p53, %rd11, 0;
	@%p53 bra 	$L__BB0_88;
	ld.shared.s8 	%rs6, [%r189];
	mul.wide.s16 	%r502, %rs6, 8;
	mov.u32 	%r503, _ZZ6kerneliiiPiS_P4cellmPyE12local_result;
	add.s32 	%r504, %r503, %r502;
	atom.shared.add.u64 	%rd127, [%r504], %rd11;
$L__BB0_88:
	bar.warp.sync 	-1;
	mov.b32 	%r749, 0;
$L__BB0_89:
	bar.warp.sync 	-1;
	shr.u32 	%r506, %r749, 3;
	and.b32  	%r507, %r506, 536870908;
	add.s32 	%r508, %r188, %r507;
	ld.shared.u32 	%r509, [%r508];
	and.b32  	%r510, %r749, 31;
	shr.u32 	%r511, %r509, %r510;
	and.b32  	%r512, %r511, 1;
	setp.eq.b32 	%p54, %r512, 1;
	not.pred 	%p55, %p54;
	@%p55 bra 	$L__BB0_179;
	mov.u32 	%r514, _ZZ6kerneliiiPiS_P4cellmPyE8aux_cell;
	mad.lo.s32 	%r515, %r421, 132, %r514;
	add.s32 	%r196, %r515, 128;
	setp.ne.s32 	%p56, %r190, 0;
	bar.warp.sync 	-1;
	@%p56 bra 	$L__BB0_92;
	ld.shared.u8 	%rs7, [%r189];
	add.s16 	%rs8, %rs7, 1;
	st.shared.u8 	[%r196], %rs8;
$L__BB0_92:
	setp.gt.s32 	%p57, %r747, 365;
	shl.b32 	%r519, %r185, 2;
	and.b32  	%r520, %r519, 124;
	add.s32 	%r198, %r515, %r520;
	mov.b32 	%r521, 0;
	st.shared.u32 	[%r198], %r521;
	bar.warp.sync 	-1;
	setp.gt.u32 	%p58, %r749, 365;
	or.pred  	%p59, %p57, %p58;
	@%p59 bra 	$L__BB0_157;
	shl.b32 	%r545, %r190, 2;
	mov.u32 	%r546, _ZZ6kerneliiiPiS_P4cellmPyE5graph;
	add.s32 	%r547, %r546, %r545;
	shl.b32 	%r548, %r749, 7;
	add.s32 	%r549, %r547, %r548;
	ld.shared.u32 	%r550, [%r549];
	add.s32 	%r554, %r188, %r520;
	ld.shared.u32 	%r555, [%r554];
	and.b32  	%r199, %r550, %r555;
	and.b32  	%r556, %r199, 1;
	setp.eq.b32 	%p70, %r556, 1;
	not.pred 	%p71, %p70;
	@%p71 bra 	$L__BB0_95;
	ld.shared.u32 	%r557, [%r198];
	or.b32  	%r558, %r557, 1;
	st.shared.u32 	[%r198], %r558;
$L__BB0_95:
	and.b32  	%r559, %r199, 2;
	setp.eq.s32 	%p72, %r559, 0;
	@%p72 bra 	$L__BB0_97;
	ld.shared.u32 	%r560, [%r198];
	or.b32  	%r561, %r560, 2;
	st.shared.u32 	[%r198], %r561;
$L__BB0_97:
	and.b32  	%r562, %r199, 4;
	setp.eq.s32 	%p73, %r562, 0;
	@%p73 bra 	$L__BB0_99;
	ld.shared.u32 	%r563, [%r198];
	or.b32  	%r564, %r563, 4;
	st.shared.u32 	[%r198], %r564;
$L__BB0_99:
	and.b32  	%r565, %r199, 8;
	setp.eq.s32 	%p74, %r565, 0;
	@%p74 bra 	$L__BB0_101;
	ld.shared.u32 	%r566, [%r198];
	or.b32  	%r567, %r566, 8;
	st.shared.u32 	[%r198], %r567;
$L__BB0_101:
	and.b32  	%r568, %r199, 16;
	setp.eq.s32 	%p75, %r568, 0;
	@%p75 bra 	$L__BB0_103;
	ld.shared.u32 	%r569, [%r198];
	or.b32  	%r570, %r569, 16;
	st.shared.u32 	[%r198], %r570;
$L__BB0_103:
	and.b32  	%r571, %r199, 32;
	setp.eq.s32 	%p76, %r571, 0;
	@%p76 bra 	$L__BB0_105;
	ld.shared.u32 	%r572, [%r198];
	or.b32  	%r573, %r572, 32;
	st.shared.u32 	[%r198], %r573;
$L__BB0_105:
	and.b32  	%r574, %r199, 64;
	setp.eq.s32 	%p77, %r574, 0;
	@%p77 bra 	$L__BB0_107;
	ld.shared.u32 	%r575, [%r198];
	or.b32  	%r576, %r575, 64;
	st.shared.u32 	[%r198], %r576;
$L__BB0_107:
	and.b32  	%r577, %r199, 128;
	setp.eq.s32 	%p78, %r577, 0;
	@%p78 bra 	$L__BB0_109;
	ld.shared.u32 	%r578, [%r198];
	or.b32  	%r579, %r578, 128;
	st.shared.u32 	[%r198], %r579;
$L__BB0_109:
	and.b32  	%r580, %r199, 256;
	setp.eq.s32 	%p79, %r580, 0;
	@%p79 bra 	$L__BB0_111;
	ld.shared.u32 	%r581, [%r198];
	or.b32  	%r582, %r581, 256;
	st.shared.u32 	[%r198], %r582;
$L__BB0_111:
	and.b32  	%r583, %r199, 512;
	setp.eq.s32 	%p80, %r583, 0;
	@%p80 bra 	$L__BB0_113;
	ld.shared.u32 	%r584, [%r198];
	or.b32  	%r585, %r584, 512;
	st.shared.u32 	[%r198], %r585;
$L__BB0_113:
	and.b32  	%r586, %r199, 1024;
	setp.eq.s32 	%p81, %r586, 0;
	@%p81 bra 	$L__BB0_115;
	ld.shared.u32 	%r587, [%r198];
	or.b32  	%r588, %r587, 1024;
	st.shared.u32 	[%r198], %r588;
$L__BB0_115:
	and.b32  	%r589, %r199, 2048;
	setp.eq.s32 	%p82, %r589, 0;
	@%p82 bra 	$L__BB0_117;
	ld.shared.u32 	%r590, [%r198];
	or.b32  	%r591, %r590, 2048;
	st.shared.u32 	[%r198], %r591;
$L__BB0_117:
	and.b32  	%r592, %r199, 4096;
	setp.eq.s32 	%p83, %r592, 0;
	@%p83 bra 	$L__BB0_119;
	ld.shared.u32 	%r593, [%r198];
	or.b32  	%r594, %r593, 4096;
	st.shared.u32 	[%r198], %r594;
$L__BB0_119:
	and.b32  	%r595, %r199, 8192;
	setp.eq.s32 	%p84, %r595, 0;
	@%p84 bra 	$L__BB0_121;
	ld.shared.u32 	%r596, [%r198];
	or.b32  	%r597, %r596, 8192;
	st.shared.u32 	[%r198], %r597;
$L__BB0_121:
	and.b32  	%r598, %r199, 16384;
	setp.eq.s32 	%p85, %r598, 0;
	@%p85 bra 	$L__BB0_123;
	ld.shared.u32 	%r599, [%r198];
	or.b32  	%r600, %r599, 16384;
	st.shared.u32 	[%r198], %r600;
$L__BB0_123:
	and.b32  	%r601, %r199, 32768;
	setp.eq.s32 	%p86, %r601, 0;
	@%p86 bra 	$L__BB0_125;
	ld.shared.u32 	%r602, [%r198];
	or.b32  	%r603, %r602, 32768;
	st.shared.u32 	[%r198], %r603;
$L__BB0_125:
	and.b32  	%r604, %r199, 65536;
	setp.eq.s32 	%p87, %r604, 0;
	@%p87 bra 	$L__BB0_127;
	ld.shared.u32 	%r605, [%r198];
	or.b32  	%r606, %r605, 65536;
	st.shared.u32 	[%r198], %r606;
$L__BB0_127:
	and.b32  	%r607, %r199, 131072;
	setp.eq.s32 	%p88, %r607, 0;
	@%p88 bra 	$L__BB0_129;
	ld.shared.u32 	%r608, [%r198];
	or.b32  	%r609, %r608, 131072;
	st.shared.u32 	[%r198], %r609;
$L__BB0_129:
	and.b32  	%r610, %r199, 262144;
	setp.eq.s32 	%p89, %r610, 0;
	@%p89 bra 	$L__BB0_131;
	ld.shared.u32 	%r611, [%r198];
	or.b32  	%r612, %r611, 262144;
	st.shared.u32 	[%r198], %r612;
$L__BB0_131:
	and.b32  	%r613, %r199, 524288;
	setp.eq.s32 	%p90, %r613, 0;
	@%p90 bra 	$L__BB0_133;
	ld.shared.u32 	%r614, [%r198];
	or.b32  	%r615, %r614, 524288;
	st.shared.u32 	[%r198], %r615;
$L__BB0_133:
	and.b32  	%r616, %r199, 1048576;
	setp.eq.s32 	%p91, %r616, 0;
	@%p91 bra 	$L__BB0_135;
	ld.shared.u32 	%r617, [%r198];
	or.b32  	%r618, %r617, 1048576;
	st.shared.u32 	[%r198], %r618;
$L__BB0_135:
	and.b32  	%r619, %r199, 2097152;
	setp.eq.s32 	%p92, %r619, 0;
	@%p92 bra 	$L__BB0_137;
	ld.shared.u32 	%r620, [%r198];
	or.b32  	%r621, %r620, 2097152;
	st.shared.u32 	[%r198], %r621;
$L__BB0_137:
	and.b32  	%r622, %r199, 4194304;
	setp.eq.s32 	%p93, %r622, 0;
	@%p93 bra 	$L__BB0_139;
	ld.shared.u32 	%r623, [%r198];
	or.b32  	%r624, %r623, 4194304;
	st.shared.u32 	[%r198], %r624;
$L__BB0_139:
	and.b32  	%r625, %r199, 8388608;
	setp.eq.s32 	%p94, %r625, 0;
	@%p94 bra 	$L__BB0_141;
	ld.shared.u32 	%r626, [%r198];
	or.b32  	%r627, %r626, 8388608;
	st.shared.u32 	[%r198], %r627;
$L__BB0_141:
	and.b32  	%r628, %r199, 16777216;
	setp.eq.s32 	%p95, %r628, 0;
	@%p95 bra 	$L__BB0_143;
	ld.shared.u32 	%r629, [%r198];
	or.b32  	%r630, %r629, 16777216;
	st.shared.u32 	[%r198], %r630;
$L__BB0_143:
	and.b32  	%r631, %r199, 33554432;
	setp.eq.s32 	%p96, %r631, 0;
	@%p96 bra 	$L__BB0_145;
	ld.shared.u32 	%r632, [%r198];
	or.b32  	%r633, %r632, 33554432;
	st.shared.u32 	[%r198], %r633;
$L__BB0_145:
	and.b32  	%r634, %r199, 67108864;
	setp.eq.s32 	%p97, %r634, 0;
	@%p97 bra 	$L__BB0_147;
	ld.shared.u32 	%r635, [%r198];
	or.b32  	%r636, %r635, 67108864;
	st.shared.u32 	[%r198], %r636;
$L__BB0_147:
	and.b32  	%r637, %r199, 134217728;
	setp.eq.s32 	%p98, %r637, 0;
	@%p98 bra 	$L__BB0_149;
	ld.shared.u32 	%r638, [%r198];
	or.b32  	%r639, %r638, 134217728;
	st.shared.u32 	[%r198], %r639;
$L__BB0_149:
	and.b32  	%r640, %r199, 268435456;
	setp.eq.s32 	%p99, %r640, 0;
	@%p99 bra 	$L__BB0_151;
	ld.shared.u32 	%r641, [%r198];
	or.b32  	%r642, %r641, 268435456;
	st.shared.u32 	[%r198], %r642;
$L__BB0_151:
	and.b32  	%r643, %r199, 536870912;
	setp.eq.s32 	%p100, %r643, 0;
	@%p100 bra 	$L__BB0_153;
	ld.shared.u32 	%r644, [%r198];
	or.b32  	%r645, %r644, 536870912;
	st.shared.u32 	[%r198], %r645;
$L__BB0_153:
	and.b32  	%r646, %r199, 1073741824;
	setp.eq.s32 	%p101, %r646, 0;
	@%p101 bra 	$L__BB0_155;
	ld.shared.u32 	%r647, [%r198];
	or.b32  	%r648, %r647, 1073741824;
	st.shared.u32 	[%r198], %r648;
$L__BB0_155:
	setp.gt.s32 	%p102, %r199, -1;
	@%p102 bra 	$L__BB0_171;
	ld.shared.u32 	%r649, [%r198];
	or.b32  	%r650, %r649, -2147483648;
	st.shared.u32 	[%r198], %r650;
	bra.uni 	$L__BB0_171;
$L__BB0_157:
	ld.param.u64 	%rd265, [_Z6kerneliiiPiS_P4cellmPy_param_4];
	ld.param.u64 	%rd260, [_Z6kerneliiiPiS_P4cellmPy_param_3];
	add.s32 	%r523, %r749, %r694;
	cvta.to.global.u64 	%rd12, %rd265;
	mul.wide.u32 	%rd128, %r523, 4;
	add.s64 	%rd129, %rd12, %rd128;
	ld.global.u32 	%r524, [%rd129];
	setp.eq.s32 	%p60, %r524, 0;
	cvta.to.global.u64 	%rd130, %rd260;
	mul.wide.s32 	%rd131, %r524, 4;
	add.s64 	%rd13, %rd130, %rd131;
	mov.b32 	%r750, 0;
	@%p60 bra 	$L__BB0_159;
	ld.global.u32 	%r750, [%rd13+-4];
$L__BB0_159:
	ld.global.u32 	%r202, [%rd13];
	add.s32 	%r751, %r750, %r190;
	setp.ge.s32 	%p61, %r751, %r202;
	@%p61 bra 	$L__BB0_171;
	ld.param.u64 	%rd261, [_Z6kerneliiiPiS_P4cellmPy_param_3];
	cvta.to.global.u64 	%rd132, %rd261;
	mul.wide.u32 	%rd133, %r693, 4;
	add.s64 	%rd134, %rd132, %rd133;
	ld.global.u32 	%r204, [%rd134];
	add.s32 	%r205, %r204, -1;
$L__BB0_161:
	setp.eq.s32 	%p62, %r693, 0;
	mul.wide.s32 	%rd135, %r751, 4;
	add.s64 	%rd136, %rd12, %rd135;
	ld.global.u32 	%r207, [%rd136];
	mov.b32 	%r752, 0;
	@%p62 bra 	$L__BB0_163;
	ld.param.u64 	%rd262, [_Z6kerneliiiPiS_P4cellmPy_param_3];
	cvta.to.global.u64 	%rd137, %rd262;
	add.s32 	%r526, %r693, -1;
	mul.wide.u32 	%rd138, %r526, 4;
	add.s64 	%rd139, %rd137, %rd138;
	ld.global.u32 	%r752, [%rd139];
$L__BB0_163:
	setp.ge.s32 	%p63, %r752, %r204;
	@%p63 bra 	$L__BB0_170;
	mov.u32 	%r753, %r205;
	mov.u32 	%r754, %r752;
$L__BB0_165:
	sub.s32 	%r527, %r753, %r754;
	shr.u32 	%r528, %r527, 31;
	add.s32 	%r529, %r527, %r528;
	shr.s32 	%r530, %r529, 1;
	add.s32 	%r212, %r530, %r754;
	mul.wide.s32 	%rd140, %r212, 4;
	add.s64 	%rd141, %rd12, %rd140;
	ld.global.u32 	%r213, [%rd141];
	setp.eq.s32 	%p64, %r213, %r207;
	@%p64 bra 	$L__BB0_167;
	setp.lt.s32 	%p65, %r213, %r207;
	add.s32 	%r531, %r212, 1;
	add.s32 	%r532, %r212, -1;
	selp.b32 	%r754, %r531, %r754, %p65;
	selp.b32 	%r753, %r753, %r532, %p65;
	setp.gt.s32 	%p66, %r754, %r753;
	@%p66 bra 	$L__BB0_170;
	bra.uni 	$L__BB0_165;
$L__BB0_167:
	sub.s32 	%r216, %r212, %r752;
	setp.eq.s32 	%p67, %r216, -1;
	@%p67 bra 	$L__BB0_170;
	shr.s32 	%r533, %r216, 31;
	shr.u32 	%r534, %r533, 27;
	add.s32 	%r535, %r216, %r534;
	shr.s32 	%r217, %r535, 5;
	shl.b32 	%r536, %r217, 2;
	add.s32 	%r537, %r188, %r536;
	ld.shared.u32 	%r538, [%r537];
	and.b32  	%r539, %r216, 31;
	mov.b32 	%r540, 1;
	shl.b32 	%r218, %r540, %r539;
	and.b32  	%r541, %r538, %r218;
	setp.eq.s32 	%p68, %r541, 0;
	@%p68 bra 	$L__BB0_170;
	add.s32 	%r543, %r515, %r536;
	atom.shared.or.b32 	%r544, [%r543], %r218;
$L__BB0_170:
	add.s32 	%r751, %r751, 32;
	setp.lt.s32 	%p69, %r751, %r202;
	@%p69 bra 	$L__BB0_161;
$L__BB0_171:
	setp.ne.s32 	%p103, %r190, 0;
	bar.warp.sync 	-1;
	@%p103 bra 	$L__BB0_179;
	mov.b32 	%r755, 0;
$L__BB0_173:
	shl.b32 	%r652, %r755, 2;
	add.s32 	%r653, %r515, %r652;
	ld.shared.u32 	%r654, [%r653];
	add.s32 	%r222, %r755, 1;
	setp.lt.u32 	%p104, %r755, 31;
	setp.eq.s32 	%p105, %r654, 0;
	and.pred  	%p106, %p104, %p105;
	mov.u32 	%r755, %r222;
	@%p106 bra 	$L__BB0_173;
	setp.eq.s32 	%p107, %r654, 0;
	@%p107 bra 	$L__BB0_179;
	ld.param.u32 	%r683, [_Z6kerneliiiPiS_P4cellmPy_param_2];
	ld.shared.s8 	%r655, [%r196];
	setp.lt.s32 	%p108, %r683, %r655;
	@%p108 bra 	$L__BB0_179;
	ld.shared.u32 	%r223, [%r186];
	mul.wide.s32 	%rd142, %r223, 132;
	add.s64 	%rd14, %rd9, %rd142;
	mov.b32 	%r756, 0;
$L__BB0_177:
	shl.b32 	%r657, %r756, 2;
	add.s32 	%r658, %r515, %r657;
	ld.shared.u32 	%r659, [%r658];
	mul.wide.u32 	%rd143, %r756, 4;
	add.s64 	%rd144, %rd14, %rd143;
	st.global.u32 	[%rd144], %r659;
	add.s32 	%r225, %r756, 1;
	setp.lt.u32 	%p109, %r756, 32;
	mov.u32 	%r756, %r225;
	@%p109 bra 	$L__BB0_177;
	add.s32 	%r660, %r223, 1;
	st.shared.u32 	[%r186], %r660;
$L__BB0_179:
	add.s32 	%r749, %r749, 1;
	setp.eq.s32 	%p110, %r749, 1024;
	@%p110 bra 	$L__BB0_79;
	bra.uni 	$L__BB0_89;

}


// ===== COMPILED SASS (sm_100) =====

	.target	sm_100

	.elftype	@"ET_EXEC"


//--------------------- .note.nv.tkinfo           --------------------------
	.section	.note.nv.tkinfo,"",@"SHT_NOTE"
	.sectionflags	@"SHF_NOTE_NV_TKINFO"
	.tkinfo
        /*0018*/ 	.word	0x00000002
        /*0030*/ 	.string	""
        /*0030*/ 	.string	"ptxas"
        /*0030*/ 	.string	"Cuda compilation tools, release 13.0, V13.0.88"
        /*0030*/ 	.string	"Build cuda_13.0.r13.0/compiler.36424714_0"
        /*0030*/ 	.string	"-arch sm_100 -m 64 "



//--------------------- .note.nv.cuinfo           --------------------------
	.section	.note.nv.cuinfo,"",@"SHT_NOTE"
	.sectionflags	@"SHF_NOTE_NV_CUINFO"
        /*0018*/ 	.short	0x0002
        /*001a*/ 	.short	0x0064
        /*001c*/ 	.short	0x0082
	.zero		2


//--------------------- .nv.info                  --------------------------
	.section	.nv.info,"",@"SHT_CUDA_INFO"
	.align	4


	//----- nvinfo : EIATTR_REGCOUNT
	.align		4
        /*0000*/ 	.byte	0x04, 0x2f
        /*0002*/ 	.short	(.L_1 - .L_0)
	.align		4
.L_0:
        /*0004*/ 	.word	index@(_Z6kerneliiiPiS_P4cellmPy)
        /*0008*/ 	.word	0x00000050


	//----- nvinfo : EIATTR_FRAME_SIZE
	.align		4
.L_1:
        /*000c*/ 	.byte	0x04, 0x11
        /*000e*/ 	.short	(.L_3 - .L_2)
	.align		4
.L_2:
        /*0010*/ 	.word	index@(_Z6kerneliiiPiS_P4cellmPy)
        /*0014*/ 	.word	0x00000110


	//----- nvinfo : EIATTR_MIN_STACK_SIZE
	.align		4
.L_3:
        /*0018*/ 	.byte	0x04, 0x12
        /*001a*/ 	.short	(.L_5 - .L_4)
	.align		4
.L_4:
        /*001c*/ 	.word	index@(_Z6kerneliiiPiS_P4cellmPy)
        /*0020*/ 	.word	0x00000110
.L_5:


//--------------------- .nv.compat                --------------------------
	.section	.nv.compat,"",@"SHT_CUDA_COMPAT_INFO"
	.align	4
        /*0000*/ 	.byte	0x02, 0x09, 0x00, 0x00, 0x02, 0x02, 0x01, 0x00, 0x02, 0x05, 0x05, 0x00, 0x03, 0x07, 0x01, 0x01
        /*0010*/ 	.byte	0x02, 0x03, 0x00, 0x00, 0x02, 0x06, 0x01, 0x00, 0x04, 0x0b, 0x08, 0x00, 0x09, 0x00, 0x00, 0x00
        /*0020*/ 	.byte	0x00, 0x00, 0x00, 0x00


//--------------------- .nv.info._Z6kerneliiiPiS_P4cellmPy --------------------------
	.section	.nv.info._Z6kerneliiiPiS_P4cellmPy,"",@"SHT_CUDA_INFO"
	.sectionflags	@""
	.align	4


	//----- nvinfo : EIATTR_CUDA_API_VERSION
	.align		4
        /*0000*/ 	.byte	0x04, 0x37
        /*0002*/ 	.short	(.L_7 - .L_6)
.L_6:
        /*0004*/ 	.word	0x00000082


	//----- nvinfo : EIATTR_KPARAM_INFO
	.align		4
.L_7:
        /*0008*/ 	.byte	0x04, 0x17
        /*000a*/ 	.short	(.L_9 - .L_8)
.L_8:
        /*000c*/ 	.word	0x00000000
        /*0010*/ 	.short	0x0007
        /*0012*/ 	.short	0x0030
        /*0014*/ 	.byte	0x00, 0xf5, 0x21, 0x00


	//----- nvinfo : EIATTR_KPARAM_INFO
	.align		4
.L_9:
        /*0018*/ 	.byte	0x04, 0x17
        /*001a*/ 	.short	(.L_11 - .L_10)
.L_10:
        /*001c*/ 	.word	0x00000000
        /*0020*/ 	.short	0x0006
        /*0022*/ 	.short	0x0028
        /*0024*/ 	.byte	0x00, 0xf0, 0x21, 0x00


	//----- nvinfo : EIATTR_KPARAM_INFO
	.align		4
.L_11:
        /*0028*/ 	.byte	0x04, 0x17
        /*002a*/ 	.short	(.L_13 - .L_12)
.L_12:
        /*002c*/ 	.word	0x00000000
        /*0030*/ 	.short	0x0005
        /*0032*/ 	.short	0x0020
        /*0034*/ 	.byte	0x00, 0xf5, 0x21, 0x00


	//----- nvinfo : EIATTR_KPARAM_INFO
	.align		4
.L_13:
        /*0038*/ 	.byte	0x04, 0x17
        /*003a*/ 	.short	(.L_15 - .L_14)
.L_14:
        /*003c*/ 	.word	0x00000000
        /*0040*/ 	.short	0x0004
        /*0042*/ 	.short	0x0018
        /*0044*/ 	.byte	0x00, 0xf5, 0x21, 0x00


	//----- nvinfo : EIATTR_KPARAM_INFO
	.align		4
.L_15:
        /*0048*/ 	.byte	0x04, 0x17
        /*004a*/ 	.short	(.L_17 - .L_16)
.L_16:
        /*004c*/ 	.word	0x00000000
        /*0050*/ 	.short	0x0003
        /*0052*/ 	.short	0x0010
        /*0054*/ 	.byte	0x00, 0xf5, 0x21, 0x00


	//----- nvinfo : EIATTR_KPARAM_INFO
	.align		4
.L_17:
        /*0058*/ 	.byte	0x04, 0x17
        /*005a*/ 	.short	(.L_19 - .L_18)
.L_18:
        /*005c*/ 	.word	0x00000000
        /*0060*/ 	.short	0x0002
        /*0062*/ 	.short	0x0008
        /*0064*/ 	.byte	0x00, 0xf0, 0x11, 0x00


	//----- nvinfo : EIATTR_KPARAM_INFO
	.align		4
.L_19:
        /*0068*/ 	.byte	0x04, 0x17
        /*006a*/ 	.short	(.L_21 - .L_20)
.L_20:
        /*006c*/ 	.word	0x00000000
        /*0070*/ 	.short	0x0001
        /*0072*/ 	.short	0x0004
        /*0074*/ 	.byte	0x00, 0xf0, 0x11, 0x00


	//----- nvinfo : EIATTR_KPARAM_INFO
	.align		4
.L_21:
        /*0078*/ 	.byte	0x04, 0x17
        /*007a*/ 	.short	(.L_23 - .L_22)
.L_22:
        /*007c*/ 	.word	0x00000000
        /*0080*/ 	.short	0x0000
        /*0082*/ 	.short	0x0000
        /*0084*/ 	.byte	0x00, 0xf0, 0x11, 0x00


	//----- nvinfo : EIATTR_SPARSE_MMA_MASK
	.align		4
.L_23:
        /*0088*/ 	.byte	0x03, 0x50
        /*008a*/ 	.short	0x0000


	//----- nvinfo : EIATTR_MAXREG_COUNT
	.align		4
        /*008c*/ 	.byte	0x03, 0x1b
        /*008e*/ 	.short	0x00ff


	//----- nvinfo : EIATTR_NUM_BARRIERS
	.align		4
        /*0090*/ 	.byte	0x02, 0x4c
        /*0092*/ 	.byte	0x01
	.zero		1


	//----- nvinfo : EIATTR_MERCURY_ISA_VERSION
	.align		4
        /*0094*/ 	.byte	0x03, 0x5f
        /*0096*/ 	.short	0x0101


	//----- nvinfo : EIATTR_INT_WARP_WIDE_INSTR_OFFSETS
	.align		4
        /*0098*/ 	.byte	0x04, 0x31
        /*009a*/ 	.short	(.L_25 - .L_24)


	//   ....[0]....
.L_24:
        /*009c*/ 	.word	0x00004440


	//   ....[1]....
        /*00a0*/ 	.word	0x00004f30


	//   ....[2]....
        /*00a4*/ 	.word	0x00005500


	//   ....[3]....
        /*00a8*/ 	.word	0x00005830


	//----- nvinfo : EIATTR_COOP_GROUP_MASK_REGIDS
	.align		4
.L_25:
        /*00ac*/ 	.byte	0x04, 0x29
        /*00ae*/ 	.short	(.L_27 - .L_26)


	//   ....[0]....
.L_26:
        /*00b0*/ 	.word	0xffffffff


	//   ....[1]....
        /*00b4*/ 	.word	0xffffffff


	//   ....[2]....
        /*00b8*/ 	.word	0xffffffff


	//   ....[3]....
        /*00bc*/ 	.word	0xffffffff


	//   ....[4]....
        /*00c0*/ 	.word	0xffffffff


	//   ....[5]....
        /*00c4*/ 	.word	0xffffffff


	//   ....[6]....
        /*00c8*/ 	.word	0x0500000d


	//   ....[7]....
        /*00cc*/ 	.word	0x0500000d


	//   ....[8]....
        /*00d0*/ 	.word	0x0500000d


	//   ....[9]....
        /*00d4*/ 	.word	0x0500000d


	//   ....[10]....
        /*00d8*/ 	.word	0x0500000d


	//   ....[11]....
        /*00dc*/ 	.word	0x0500000d


	//----- nvinfo : EIATTR_COOP_GROUP_INSTR_OFFSETS
	.align		4
.L_27:
        /*00e0*/ 	.byte	0x04, 0x28
        /*00e2*/ 	.short	(.L_29 - .L_28)


	//   ....[0]....
.L_28:
        /*00e4*/ 	.word	0x00002190


	//   ....[1]....
        /*00e8*/ 	.word	0x00002e30


	//   ....[2]....
        /*00ec*/ 	.word	0x00002e80


	//   ....[3]....
        /*00f0*/ 	.word	0x00002fa0


	//   ....[4]....
        /*00f4*/ 	.word	0x00003020


	//   ....[5]....
        /*00f8*/ 	.word	0x00003c50


	//   ....[6]....
        /*00fc*/ 	.word	0x00005a30


	//   ....[7]....
        /*0100*/ 	.word	0x00005aa0


	//   ....[8]....
        /*0104*/ 	.word	0x00005b10


	//   ....[9]....
        /*0108*/ 	.word	0x00005b80


	//   ....[10]....
        /*010c*/ 	.word	0x00005c40


	//   ....[11]....
        /*0110*/ 	.word	0x00005ca0


	//----- nvinfo : EIATTR_VRC_CTA_INIT_COUNT
	.align		4
.L_29:
        /*0114*/ 	.byte	0x02, 0x4a
	.zero		1
	.zero		1


	//----- nvinfo : EIATTR_EXIT_INSTR_OFFSETS
	.align		4
        /*0118*/ 	.byte	0x04, 0x1c
        /*011a*/ 	.short	(.L_31 - .L_30)


	//   ....[0]....
.L_30:
        /*011c*/ 	.word	0x00004300


	//   ....[1]....
        /*0120*/ 	.word	0x00004ec0


	//   ....[2]....
        /*0124*/ 	.word	0x00005490


	//   ....[3]....
        /*0128*/ 	.word	0x00005800


	//   ....[4]....
        /*012c*/ 	.word	0x000059f0


	//----- nvinfo : EIATTR_CRS_STACK_SIZE
	.align		4
.L_31:
        /*0130*/ 	.byte	0x04, 0x1e
        /*0132*/ 	.short	(.L_33 - .L_32)
.L_32:
        /*0134*/ 	.word	0x00000000


	//----- nvinfo : EIATTR_CBANK_PARAM_SIZE
	.align		4
.L_33:
        /*0138*/ 	.byte	0x03, 0x19
        /*013a*/ 	.short	0x0038


	//----- nvinfo : EIATTR_PARAM_CBANK
	.align		4
        /*013c*/ 	.byte	0x04, 0x0a
        /*013e*/ 	.short	(.L_35 - .L_34)
	.align		4
.L_34:
        /*0140*/ 	.word	index@(.nv.constant0._Z6kerneliiiPiS_P4cellmPy)
        /*0144*/ 	.short	0x0380
        /*0146*/ 	.short	0x0038


	//----- nvinfo : EIATTR_SW_WAR
	.align		4
.L_35:
        /*0148*/ 	.byte	0x04, 0x36
        /*014a*/ 	.short	(.L_37 - .L_36)
.L_36:
        /*014c*/ 	.word	0x00000008
.L_37:


//--------------------- .nv.callgraph             --------------------------
	.section	.nv.callgraph,"",@"SHT_CUDA_CALLGRAPH"
	.align	4
	.sectionentsize	8
	.align		4
        /*0000*/ 	.word	0x00000000
	.align		4
        /*0004*/ 	.word	0xffffffff
	.align		4
        /*0008*/ 	.word	0x00000000
	.align		4
        /*000c*/ 	.word	0xfffffffe
	.align		4
        /*0010*/ 	.word	0x00000000
	.align		4
        /*0014*/ 	.word	0xfffffffd
	.align		4
        /*0018*/ 	.word	0x00000000
	.align		4
        /*001c*/ 	.word	0xfffffffc


//--------------------- .text._Z6kerneliiiPiS_P4cellmPy --------------------------
	.section	.text._Z6kerneliiiPiS_P4cellmPy,"ax",@progbits
	.align	128
        .global         _Z6kerneliiiPiS_P4cellmPy
        .type           _Z6kerneliiiPiS_P4cellmPy,@function
        .size           _Z6kerneliiiPiS_P4cellmPy,(.L_x_90 - _Z6kerneliiiPiS_P4cellmPy)
        .other          _Z6kerneliiiPiS_P4cellmPy,@"STO_CUDA_ENTRY STV_DEFAULT"
_Z6kerneliiiPiS_P4cellmPy:
.text._Z6kerneliiiPiS_P4cellmPy:
[----:B------:R-:W0:Y:S01]  /*0000*/  LDC R1, c[0x0][0x37c] ;  /* 0x0000df00ff017b82 */ /* 0x000e220000000800 */
[----:B------:R-:W1:Y:S01]  /*0010*/  S2R R3, SR_TID.X ;  /* 0x0000000000037919 */ /* 0x000e620000002100 */
[----:B------:R-:W2:Y:S06]  /*0020*/  LDCU UR12, c[0x0][0x388] ;  /* 0x00007100ff0c77ac */ /* 0x000eac0008000800 */
[----:B------:R-:W3:Y:S01]  /*0030*/  S2UR UR4, SR_CTAID.X ;  /* 0x00000000000479c3 */ /* 0x000ee20000002500 */
[----:B------:R-:W-:Y:S01]  /*0040*/  BSSY.RECONVERGENT B0, `(.L_x_0) ;  /* 0x000004b000007945 */ /* 0x000fe20003800200 */
[----:B0-----:R-:W-:Y:S01]  /*0050*/  VIADD R1, R1, 0xfffffef0 ;  /* 0xfffffef001017836 */ /* 0x001fe20000000000 */
[----:B------:R-:W0:Y:S01]  /*0060*/  LDCU.64 UR8, c[0x0][0x358] ;  /* 0x00006b00ff0877ac */ /* 0x000e220008000a00 */
[----:B--2---:R-:W-:Y:S01]  /*0070*/  ISETP.LE.AND P0, PT, RZ, UR12, PT ;  /* 0x0000000cff007c0c */ /* 0x004fe2000bf03270 */
[----:B---3--:R-:W-:-:S03]  /*0080*/  IMAD.U32 R2, RZ, RZ, UR4 ;  /* 0x00000004ff027e24 */ /* 0x008fc6000f8e00ff */
[C---:B-1----:R-:W-:Y:S02]  /*0090*/  ISETP.NE.OR P0, PT, R3.reuse, RZ, !P0 ;  /* 0x000000ff0300720c */ /* 0x042fe40004705670 */
[----:B------:R-:W-:Y:S02]  /*00a0*/  SHF.R.U32.HI R0, RZ, 0x5, R3 ;  /* 0x00000005ff007819 */ /* 0x000fe40000011603 */
[----:B------:R-:W-:-:S09]  /*00b0*/  LOP3.LUT R3, R3, 0x1f, RZ, 0xc0, !PT ;  /* 0x0000001f03037812 */ /* 0x000fd200078ec0ff */
[----:B0-----:R-:W-:Y:S05]  /*00c0*/  @P0 BRA `(.L_x_1) ;  /* 0x0000000400080947 */ /* 0x001fea0003800000 */
[----:B------:R-:W-:Y:S02]  /*00d0*/  UISETP.GE.U32.AND UP1, UPT, UR12, 0xf, UPT ;  /* 0x0000000f0c00788c */ /* 0x000fe4000bf26070 */
[----:B------:R-:W-:Y:S01]  /*00e0*/  UIADD3 UR6, UPT, UPT, UR12, 0x1, URZ ;  /* 0x000000010c067890 */ /* 0x000fe2000fffe0ff */
[----:B------:R-:W-:-:S03]  /*00f0*/  UMOV UR4, URZ ;  /* 0x000000ff00047c82 */ /* 0x000fc60008000000 */
[----:B------:R-:W-:-:S04]  /*0100*/  ULOP3.LUT UR10, UR6, 0xf, URZ, 0xc0, !UPT ;  /* 0x0000000f060a7892 */ /* 0x000fc8000f8ec0ff */
[----:B------:R-:W-:Y:S01]  /*0110*/  UISETP.NE.AND UP0, UPT, UR10, URZ, UPT ;  /* 0x000000ff0a00728c */ /* 0x000fe2000bf05270 */
[----:B------:R-:W-:Y:S10]  /*0120*/  BRA.U !UP1, `(.L_x_2) ;  /* 0x0000000109447547 */ /* 0x000ff4000b800000 */
[----:B------:R-:W0:Y:S01]  /*0130*/  S2UR UR7, SR_CgaCtaId ;  /* 0x00000000000779c3 */ /* 0x000e220000008800 */
[----:B------:R-:W-:Y:S01]  /*0140*/  UMOV UR5, 0x400 ;  /* 0x0000040000057882 */ /* 0x000fe20000000000 */
[----:B------:R-:W-:Y:S02]  /*0150*/  ULOP3.LUT UR4, UR6, 0xfffffff0, URZ, 0xc0, !UPT ;  /* 0xfffffff006047892 */ /* 0x000fe4000f8ec0ff */
[----:B0-----:R-:W-:-:S03]  /*0160*/  ULEA UR7, UR7, UR5, 0x18 ;  /* 0x0000000507077291 */ /* 0x001fc6000f8ec0ff */
[----:B------:R-:W-:-:S09]  /*0170*/  UMOV UR5, URZ ;  /* 0x000000ff00057c82 */ /* 0x000fd20008000000 */
.L_x_3:
[----:B------:R-:W-:Y:S02]  /*0180*/  ULEA UR11, UR5, UR7, 0x3 ;  /* 0x00000007050b7291 */ /* 0x000fe4000f8e18ff */
[----:B------:R-:W-:-:S04]  /*0190*/  UIADD3 UR5, UPT, UPT, UR5, 0x10, URZ ;  /* 0x0000001005057890 */ /* 0x000fc8000fffe0ff */
[----:B------:R-:W-:-:S03]  /*01a0*/  UISETP.NE.AND UP1, UPT, UR5, UR4, UPT ;  /* 0x000000040500728c */ /* 0x000fc6000bf25270 */
[----:B------:R-:W-:Y:S04]  /*01b0*/  STS.128 [UR11], RZ ;  /* 0x000000ffff007988 */ /* 0x000fe80008000c0b */
[----:B------:R-:W-:Y:S04]  /*01c0*/  STS.128 [UR11+0x10], RZ ;  /* 0x000010ffff007988 */ /* 0x000fe80008000c0b */
[----:B------:R-:W-:Y:S04]  /*01d0*/  STS.128 [UR11+0x20], RZ ;  /* 0x000020ffff007988 */ /* 0x000fe80008000c0b */
[----:B------:R-:W-:Y:S04]  /*01e0*/  STS.128 [UR11+0x30], RZ ;  /* 0x000030ffff007988 */ /* 0x000fe80008000c0b */
[----:B------:R-:W-:Y:S04]  /*01f0*/  STS.128 [UR11+0x40], RZ ;  /* 0x000040ffff007988 */ /* 0x000fe80008000c0b */
[----:B------:R-:W-:Y:S04]  /*0200*/  STS.128 [UR11+0x50], RZ ;  /* 0x000050ffff007988 */ /* 0x000fe80008000c0b */
[----:B------:R-:W-:Y:S04]  /*0210*/  STS.128 [UR11+0x60], RZ ;  /* 0x000060ffff007988 */ /* 0x000fe80008000c0b */
[----:B------:R-:W-:Y:S01]  /*0220*/  STS.128 [UR11+0x70], RZ ;  /* 0x000070ffff007988 */ /* 0x000fe20008000c0b */
[----:B------:R-:W-:Y:S05]  /*0230*/  BRA.U UP1, `(.L_x_3) ;  /* 0xfffffffd01d07547 */ /* 0x000fea000b83ffff */
.L_x_2:
[----:B------:R-:W-:Y:S05]  /*0240*/  BRA.U !UP0, `(.L_x_1) ;  /* 0x0000000108a87547 */ /* 0x000fea000b800000 */
[----:B------:R-:W-:Y:S02]  /*0250*/  UISETP.GE.U32.AND UP0, UPT, UR10, 0x8, UPT ;  /* 0x000000080a00788c */ /* 0x000fe4000bf06070 */
[----:B------:R-:W-:-:S04]  /*0260*/  ULOP3.LUT UR11, UR6, 0x7, URZ, 0xc0, !UPT ;  /* 0x00000007060b7892 */ /* 0x000fc8000f8ec0ff */
[----:B------:R-:W-:-:S03]  /*0270*/  UISETP.NE.AND UP1, UPT, UR11, URZ, UPT ;  /* 0x000000ff0b00728c */ /* 0x000fc6000bf25270 */
[----:B------:R-:W-:Y:S08]  /*0280*/  BRA.U !UP0, `(.L_x_4) ;  /* 0x0000000108347547 */ /* 0x000ff0000b800000 */
[----:B------:R-:W0:Y:S01]  /*0290*/  S2UR UR7, SR_CgaCtaId ;  /* 0x00000000000779c3 */ /* 0x000e220000008800 */
[----:B------:R-:W-:Y:S02]  /*02a0*/  UMOV UR5, 0x400 ;  /* 0x0000040000057882 */ /* 0x000fe40000000000 */
[----:B0-----:R-:W-:-:S04]  /*02b0*/  ULEA UR5, UR7, UR5, 0x18 ;  /* 0x0000000507057291 */ /* 0x001fc8000f8ec0ff */
[----:B------:R-:W-:Y:S02]  /*02c0*/  ULEA UR5, UR4, UR5, 0x3 ;  /* 0x0000000504057291 */ /* 0x000fe4000f8e18ff */
[----:B------:R-:W-:-:S07]  /*02d0*/  UIADD3 UR4, UPT, UPT, UR4, 0x8, URZ ;  /* 0x0000000804047890 */ /* 0x000fce000fffe0ff */
[----:B------:R-:W-:Y:S04]  /*02e0*/  STS.64 [UR5], RZ ;  /* 0x000000ffff007988 */ /* 0x000fe80008000a05 */
[----:B------:R-:W-:Y:S04]  /*02f0*/  STS.64 [UR5+0x8], RZ ;  /* 0x000008ffff007988 */ /* 0x000fe80008000a05 */
[----:B------:R-:W-:Y:S04]  /*0300*/  STS.64 [UR5+0x10], RZ ;  /* 0x000010ffff007988 */ /* 0x000fe80008000a05 */
[----:B------:R-:W-:Y:S04]  /*0310*/  STS.64 [UR5+0x18], RZ ;  /* 0x000018ffff007988 */ /* 0x000fe80008000a05 */
[----:B------:R-:W-:Y:S04]  /*0320*/  STS.64 [UR5+0x20], RZ ;  /* 0x000020ffff007988 */ /* 0x000fe80008000a05 */
[----:B------:R-:W-:Y:S04]  /*0330*/  STS.64 [UR5+0x28], RZ ;  /* 0x000028ffff007988 */ /* 0x000fe80008000a05 */
[----:B------:R-:W-:Y:S04]  /*0340*/  STS.64 [UR5+0x30], RZ ;  /* 0x000030ffff007988 */ /* 0x000fe80008000a05 */
[----:B------:R-:W-:Y:S01]  /*0350*/  STS.64 [UR5+0x38], RZ ;  /* 0x000038ffff007988 */ /* 0x000fe20008000a05 */
.L_x_4:
        /* <DEDUP_REMOVED lines=13> */
[----:B------:R-:W-:Y:S01]  /*0430*/  STS.64 [UR5+0x18], RZ ;  /* 0x000018ffff007988 */ /* 0x000fe20008000a05 */
.L_x_5:
[----:B------:R-:W-:Y:S05]  /*0440*/  BRA.U !UP1, `(.L_x_1) ;  /* 0x0000000109287547 */ /* 0x000fea000b800000 */
[----:B------:R-:W0:Y:S01]  /*0450*/  S2UR UR7, SR_CgaCtaId ;  /* 0x00000000000779c3 */ /* 0x000e220000008800 */
[----:B------:R-:W-:Y:S02]  /*0460*/  UMOV UR5, 0x400 ;  /* 0x0000040000057882 */ /* 0x000fe40000000000 */
[----:B0-----:R-:W-:-:S03]  /*0470*/  ULEA UR7, UR7, UR5, 0x18 ;  /* 0x0000000507077291 */ /* 0x001fc6000f8ec0ff */
[----:B------:R-:W-:-:S09]  /*0480*/  UMOV UR5, URZ ;  /* 0x000000ff00057c82 */ /* 0x000fd20008000000 */
.L_x_6:
[----:B------:R-:W-:Y:S02]  /*0490*/  ULEA UR10, UR4, UR7, 0x3 ;  /* 0x00000007040a7291 */ /* 0x000fe4000f8e18ff */
[----:B------:R-:W-:Y:S02]  /*04a0*/  UIADD3 UR5, UPT, UPT, UR5, 0x1, URZ ;  /* 0x0000000105057890 */ /* 0x000fe4000fffe0ff */
[----:B------:R-:W-:Y:S02]  /*04b0*/  UIADD3 UR4, UPT, UPT, UR4, 0x1, URZ ;  /* 0x0000000104047890 */ /* 0x000fe4000fffe0ff */
[----:B------:R-:W-:-:S03]  /*04c0*/  UISETP.NE.AND UP0, UPT, UR5, UR6, UPT ;  /* 0x000000060500728c */ /* 0x000fc6000bf05270 */
[----:B------:R-:W-:Y:S06]  /*04d0*/  STS.64 [UR10], RZ ;  /* 0x000000ffff007988 */ /* 0x000fec0008000a0a */
[----:B------:R-:W-:Y:S05]  /*04e0*/  BRA.U UP0, `(.L_x_6) ;  /* 0xfffffffd00e87547 */ /* 0x000fea000b83ffff */
.L_x_1:
[----:B------:R-:W-:Y:S05]  /*04f0*/  BSYNC.RECONVERGENT B0 ;  /* 0x0000000000007941 */ /* 0x000fea0003800200 */
.L_x_0:
[----:B------:R-:W0:Y:S01]  /*0500*/  S2R R11, SR_CgaCtaId ;  /* 0x00000000000b7919 */ /* 0x000e220000008800 */
[----:B------:R-:W-:Y:S01]  /*0510*/  MOV R10, 0x400 ;  /* 0x00000400000a7802 */ /* 0x000fe20000000f00 */
[----:B------:R-:W-:Y:S01]  /*0520*/  BSSY.RECONVERGENT B0, `(.L_x_7) ;  /* 0x0000018000007945 */ /* 0x000fe20003800200 */
[----:B------:R-:W-:-:S03]  /*0530*/  ISETP.NE.AND P0, PT, R3, RZ, PT ;  /* 0x000000ff0300720c */ /* 0x000fc60003f05270 */
[C---:B------:R-:W-:Y:S02]  /*0540*/  VIADD R4, R10.reuse, 0x60 ;  /* 0x000000600a047836 */ /* 0x040fe40000000000 */
[C---:B------:R-:W-:Y:S02]  /*0550*/  VIADD R6, R10.reuse, 0x80 ;  /* 0x000000800a067836 */ /* 0x040fe40000000000 */
[C---:B------:R-:W-:Y:S02]  /*0560*/  VIADD R8, R10.reuse, 0xa0 ;  /* 0x000000a00a087836 */ /* 0x040fe40000000000 */
[----:B------:R-:W-:Y:S01]  /*0570*/  VIADD R10, R10, 0x4c0 ;  /* 0x000004c00a0a7836 */ /* 0x000fe20000000000 */
[C---:B0-----:R-:W-:Y:S02]  /*0580*/  LEA R5, R11.reuse, R4, 0x18 ;  /* 0x000000040b057211 */ /* 0x041fe400078ec0ff */
[C---:B------:R-:W-:Y:S02]  /*0590*/  LEA R7, R11.reuse, R6, 0x18 ;  /* 0x000000060b077211 */ /* 0x040fe400078ec0ff */
[C---:B------:R-:W-:Y:S01]  /*05a0*/  LEA R9, R11.reuse, R8, 0x18 ;  /* 0x000000080b097211 */ /* 0x040fe200078ec0ff */
[C---:B------:R-:W-:Y:S01]  /*05b0*/  IMAD R5, R0.reuse, 0x4, R5 ;  /* 0x0000000400057824 */ /* 0x040fe200078e0205 */
[----:B------:R-:W-:Y:S01]  /*05c0*/  LEA R11, R11, R10, 0x18 ;  /* 0x0000000a0b0b7211 */ /* 0x000fe200078ec0ff */
[----:B------:R-:W-:-:S02]  /*05d0*/  IMAD R7, R0, 0x4, R7 ;  /* 0x0000000400077824 */ /* 0x000fc400078e0207 */
[C---:B------:R-:W-:Y:S02]  /*05e0*/  IMAD R4, R0.reuse, 0x84, R9 ;  /* 0x0000008400047824 */ /* 0x040fe400078e0209 */
[----:B------:R-:W-:Y:S01]  /*05f0*/  IMAD R6, R0, 0x84, R11 ;  /* 0x0000008400067824 */ /* 0x000fe200078e020b */
[----:B------:R-:W-:Y:S06]  /*0600*/  @P0 BRA `(.L_x_8) ;  /* 0x0000000000240947 */ /* 0x000fec0003800000 */
[----:B------:R-:W0:Y:S01]  /*0610*/  LDCU.64 UR4, c[0x0][0x3a8] ;  /* 0x00007500ff0477ac */ /* 0x000e220008000a00 */
[----:B------:R1:W-:Y:S04]  /*0620*/  STS.U8 [R4+0x80], RZ ;  /* 0x000080ff04007388 */ /* 0x0003e80000000000 */
[----:B------:R1:W-:Y:S01]  /*0630*/  STS.U8 [R6+0x80], RZ ;  /* 0x000080ff06007388 */ /* 0x0003e20000000000 */
[----:B0-----:R-:W-:Y:S02]  /*0640*/  USHF.R.U64 UR6, UR4, 0xa, UR5 ;  /* 0x0000000a04067899 */ /* 0x001fe40008001205 */
[----:B------:R-:W-:-:S04]  /*0650*/  USHF.R.U64 UR4, UR4, 0x7, UR5 ;  /* 0x0000000704047899 */ /* 0x000fc80008001205 */
[----:B------:R-:W-:-:S04]  /*0660*/  IMAD R9, R0, UR6, RZ ;  /* 0x0000000600097c24 */ /* 0x000fc8000f8e02ff */
[----:B------:R-:W-:-:S05]  /*0670*/  IMAD R0, R2, UR4, R9 ;  /* 0x0000000402007c24 */ /* 0x000fca000f8e0209 */
[----:B------:R1:W-:Y:S04]  /*0680*/  STS [R5], R0 ;  /* 0x0000000005007388 */ /* 0x0003e80000000800 */
[----:B------:R1:W-:Y:S02]  /*0690*/  STS [R7], R0 ;  /* 0x0000000007007388 */ /* 0x0003e40000000800 */
.L_x_8:
[----:B------:R-:W-:Y:S05]  /*06a0*/  BSYNC.RECONVERGENT B0 ;  /* 0x0000000000007941 */ /* 0x000fea0003800200 */
.L_x_7:
[----:B------:R-:W0:Y:S01]  /*06b0*/  LDCU UR4, c[0x0][0x380] ;  /* 0x00007000ff0477ac */ /* 0x000e220008000800 */
[C---:B-1----:R-:W-:Y:S02]  /*06c0*/  IMAD R4, R3.reuse, 0x4, R4 ;  /* 0x0000000403047824 */ /* 0x042fe400078e0204 */
[----:B------:R-:W-:-:S03]  /*06d0*/  IMAD R3, R3, 0x4, R6 ;  /* 0x0000000403037824 */ /* 0x000fc600078e0206 */
[----:B------:R1:W-:Y:S04]  /*06e0*/  STS [R4], RZ ;  /* 0x000000ff04007388 */ /* 0x0003e80000000800 */
[----:B------:R1:W-:Y:S01]  /*06f0*/  STS [R3], RZ ;  /* 0x000000ff03007388 */ /* 0x0003e20000000800 */
[----:B0-----:R-:W-:-:S13]  /*0700*/  ISETP.GE.AND P0, PT, R2, UR4, PT ;  /* 0x0000000402007c0c */ /* 0x001fda000bf06270 */
[----:B-1----:R-:W-:Y:S05]  /*0710*/  @P0 BRA `(.L_x_9) ;  /* 0x0000003800e00947 */ /* 0x002fea0003800000 */
[----:B------:R-:W-:-:S07]  /*0720*/  VIADD R3, R1, 0x90 ;  /* 0x0000009001037836 */ /* 0x000fce0000000000 */
.L_x_68:
[----:B0-----:R-:W0:Y:S01]  /*0730*/  LDC.64 R4, c[0x0][0x390] ;  /* 0x0000e400ff047b82 */ /* 0x001e220000000a00 */
[----:B------:R-:W-:Y:S07]  /*0740*/  WARPSYNC.ALL ;  /* 0x0000000000007948 */ /* 0x000fee0003800000 */
[----:B------:R-:W-:Y:S01]  /*0750*/  BAR.SYNC.DEFER_BLOCKING 0x0 ;  /* 0x0000000000007b1d */ /* 0x000fe20000010000 */
[C---:B------:R-:W-:Y:S01]  /*0760*/  ISETP.NE.AND P0, PT, R2.reuse, RZ, PT ;  /* 0x000000ff0200720c */ /* 0x040fe20003f05270 */
[----:B-12---:R-:W-:-:S02]  /*0770*/  VIADD R9, R2, 0xffffffff ;  /* 0xffffffff02097836 */ /* 0x006fc40000000000 */
[----:B0-----:R-:W-:-:S05]  /*0780*/  IMAD.WIDE.U32 R6, R2, 0x4, R4 ;  /* 0x0000000402067825 */ /* 0x001fca00078e0004 */
[----:B------:R-:W2:Y:S01]  /*0790*/  LDG.E R68, desc[UR8][R6.64] ;  /* 0x0000000806447981 */ /* 0x000ea2000c1e1900 */
[----:B-----5:R-:W-:Y:S02]  /*07a0*/  IMAD.MOV.U32 R69, RZ, RZ, RZ ;  /* 0x000000ffff457224 */ /* 0x020fe400078e00ff */
[----:B------:R-:W-:Y:S01]  /*07b0*/  IMAD.WIDE.U32 R4, R9, 0x4, R4 ;  /* 0x0000000409047825 */ /* 0x000fe200078e0004 */
[----:B------:R-:W0:Y:S04]  /*07c0*/  S2R R0, SR_TID.X ;  /* 0x0000000000007919 */ /* 0x000e280000002100 */
[----:B------:R1:W5:Y:S01]  /*07d0*/  @P0 LDG.E R69, desc[UR8][R4.64] ;  /* 0x0000000804450981 */ /* 0x000362000c1e1900 */
[----:B------:R-:W-:Y:S01]  /*07e0*/  ISETP.NE.AND P0, PT, R2, RZ, PT ;  /* 0x000000ff0200720c */ /* 0x000fe20003f05270 */
[----:B------:R-:W-:Y:S04]  /*07f0*/  BSSY.RECONVERGENT B1, `(.L_x_10) ;  /* 0x0000180000017945 */ /* 0x000fe80003800200 */
[----:B------:R-:W-:Y:S01]  /*0800*/  BSSY.RELIABLE B0, `(.L_x_11) ;  /* 0x000012d000007945 */ /* 0x000fe20003800100 */
[----:B--2---:R-:W-:-:S07]  /*0810*/  VIADD R72, R68, 0x1 ;  /* 0x0000000144487836 */ /* 0x004fce0000000000 */
[----:B01--4-:R-:W-:Y:S05]  /*0820*/  @P0 BRA `(.L_x_12) ;  /* 0x0000000000240947 */ /* 0x013fea0003800000 */
[----:B------:R-:W-:Y:S01]  /*0830*/  ISETP.NE.AND P0, PT, R0, RZ, PT ;  /* 0x000000ff0000720c */ /* 0x000fe20003f05270 */
[----:B------:R-:W-:-:S12]  /*0840*/  IMAD.MOV.U32 R73, RZ, RZ, RZ ;  /* 0x000000ffff497224 */ /* 0x000fd800078e00ff */
[----:B------:R-:W-:Y:S05]  /*0850*/  @!P0 BREAK.RELIABLE B0 ;  /* 0x0000000000008942 */ /* 0x000fea0003800100 */
[----:B------:R-:W-:Y:S05]  /*0860*/  @!P0 BRA `(.L_x_13) ;  /* 0x0000000000288947 */ /* 0x000fea0003800000 */
[----:B------:R-:W-:Y:S01]  /*0870*/  ISETP.GE.AND P0, PT, R68, 0x16d, PT ;  /* 0x0000016d4400780c */ /* 0x000fe20003f06270 */
[----:B------:R-:W-:-:S12]  /*0880*/  IMAD.MOV.U32 R73, RZ, RZ, RZ ;  /* 0x000000ffff497224 */ /* 0x000fd800078e00ff */
[----:B------:R-:W-:Y:S05]  /*0890*/  @P0 BREAK.RELIABLE B0 ;  /* 0x0000000000000942 */ /* 0x000fea0003800100 */
[----:B------:R-:W-:Y:S05]  /*08a0*/  @!P0 BRA `(.L_x_14) ;  /* 0x0000001000748947 */ /* 0x000fea0003800000 */
[----:B------:R-:W-:Y:S05]  /*08b0*/  BRA `(.L_x_15) ;  /* 0x0000001400cc7947 */ /* 0x000fea0003800000 */
.L_x_12:
[----:B------:R-:W2:Y:S01]  /*08c0*/  LDG.E R73, desc[UR8][R4.64] ;  /* 0x0000000804497981 */ /* 0x000ea2000c1e1900 */
[----:B------:R-:W-:-:S13]  /*08d0*/  ISETP.NE.AND P0, PT, R0, RZ, PT ;  /* 0x000000ff0000720c */ /* 0x000fda0003f05270 */
[----:B------:R-:W-:Y:S05]  /*08e0*/  @!P0 BREAK.RELIABLE B0 ;  /* 0x0000000000008942 */ /* 0x000fea0003800100 */
[----:B--2---:R-:W-:Y:S01]  /*08f0*/  IMAD.IADD R72, R72, 0x1, -R73 ;  /* 0x0000000148487824 */ /* 0x004fe200078e0a49 */
[----:B------:R-:W-:Y:S06]  /*0900*/  @P0 BRA `(.L_x_16) ;  /* 0x0000001000500947 */ /* 0x000fec0003800000 */
.L_x_13:
[----:B------:R-:W-:Y:S01]  /*0910*/  IMAD.MOV.U32 R0, RZ, RZ, 0x2 ;  /* 0x00000002ff007424 */ /* 0x000fe200078e00ff */
[----:B------:R0:W-:Y:S01]  /*0920*/  STL.128 [R1], RZ ;  /* 0x000000ff01007387 */ /* 0x0001e20000100c00 */
[----:B------:R-:W-:Y:S01]  /*0930*/  IMAD.IADD R4, R68, 0x1, -R73 ;  /* 0x0000000144047824 */ /* 0x000fe200078e0a49 */
[----:B------:R-:W-:Y:S02]  /*0940*/  BSSY.RECONVERGENT B2, `(.L_x_17) ;  /* 0x0000045000027945 */ /* 0x000fe40003800200 */
[----:B------:R0:W-:Y:S02]  /*0950*/  STL.128 [R1+0x10], RZ ;  /* 0x000010ff01007387 */ /* 0x0001e40000100c00 */
[----:B------:R-:W-:Y:S02]  /*0960*/  ISETP.NE.AND P0, PT, R4, RZ, PT ;  /* 0x000000ff0400720c */ /* 0x000fe40003f05270 */
[----:B------:R0:W-:Y:S04]  /*0970*/  STL.U8 [R1+0x80], R0 ;  /* 0x0000800001007387 */ /* 0x0001e80000100000 */
[----:B------:R0:W-:Y:S04]  /*0980*/  STL.128 [R1+0x20], RZ ;  /* 0x000020ff01007387 */ /* 0x0001e80000100c00 */
[----:B------:R0:W-:Y:S04]  /*0990*/  STL.128 [R1+0x30], RZ ;  /* 0x000030ff01007387 */ /* 0x0001e80000100c00 */
[----:B------:R0:W-:Y:S04]  /*09a0*/  STL.128 [R1+0x40], RZ ;  /* 0x000040ff01007387 */ /* 0x0001e80000100c00 */
[----:B------:R0:W-:Y:S04]  /*09b0*/  STL.128 [R1+0x50], RZ ;  /* 0x000050ff01007387 */ /* 0x0001e80000100c00 */
[----:B------:R0:W-:Y:S04]  /*09c0*/  STL.128 [R1+0x60], RZ ;  /* 0x000060ff01007387 */ /* 0x0001e80000100c00 */
[----:B------:R0:W-:Y:S01]  /*09d0*/  STL.128 [R1+0x70], RZ ;  /* 0x000070ff01007387 */ /* 0x0001e20000100c00 */
[----:B------:R-:W-:Y:S05]  /*09e0*/  @!P0 BRA `(.L_x_18) ;  /* 0x0000000000e88947 */ /* 0x000fea0003800000 */
[----:B0-----:R-:W-:Y:S01]  /*09f0*/  IMAD.IADD R0, R73, 0x1, -R68 ;  /* 0x0000000149007824 */ /* 0x001fe200078e0a44 */
[----:B------:R-:W-:Y:S01]  /*0a00*/  LOP3.LUT R13, R4, 0x3, RZ, 0xc0, !PT ;  /* 0x00000003040d7812 */ /* 0x000fe200078ec0ff */
[----:B------:R-:W-:Y:S03]  /*0a10*/  BSSY.RECONVERGENT B3, `(.L_x_19) ;  /* 0x000001d000037945 */ /* 0x000fe60003800200 */
[----:B------:R-:W-:Y:S01]  /*0a20*/  ISETP.GT.U32.AND P0, PT, R0, -0x4, PT ;  /* 0xfffffffc0000780c */ /* 0x000fe20003f04070 */
[----:B------:R-:W-:Y:S01]  /*0a30*/  IMAD.MOV.U32 R0, RZ, RZ, RZ ;  /* 0x000000ffff007224 */ /* 0x000fe200078e00ff */
[----:B------:R-:W-:-:S11]  /*0a40*/  ISETP.NE.AND P1, PT, R13, RZ, PT ;  /* 0x000000ff0d00720c */ /* 0x000fd60003f25270 */
[----:B------:R-:W-:Y:S05]  /*0a50*/  @P0 BRA `(.L_x_20) ;  /* 0x0000000000600947 */ /* 0x000fea0003800000 */
[----:B------:R-:W-:Y:S01]  /*0a60*/  LOP3.LUT R0, R4, 0xfffffffc, RZ, 0xc0, !PT ;  /* 0xfffffffc04007812 */ /* 0x000fe200078ec0ff */
[----:B------:R-:W-:-:S04]  /*0a70*/  IMAD.MOV.U32 R5, RZ, RZ, 0x1 ;  /* 0x00000001ff057424 */ /* 0x000fc800078e00ff */
[----:B------:R-:W-:-:S07]  /*0a80*/  IMAD.MOV R4, RZ, RZ, -R0 ;  /* 0x000000ffff047224 */ /* 0x000fce00078e0a00 */
.L_x_21:
[----:B------:R-:W-:-:S05]  /*0a90*/  VIADD R6, R5, 0xffffffff ;  /* 0xffffffff05067836 */ /* 0x000fca0000000000 */
[----:B0-----:R-:W-:-:S05]  /*0aa0*/  SHF.R.U32.HI R8, RZ, 0x5, R6 ;  /* 0x00000005ff087819 */ /* 0x001fca0000011606 */
[----:B------:R-:W-:-:S05]  /*0ab0*/  IMAD R8, R8, 0x4, R1 ;  /* 0x0000000408087824 */ /* 0x000fca00078e0201 */
[----:B------:R-:W2:Y:S01]  /*0ac0*/  LDL R7, [R8] ;  /* 0x0000000008077983 */ /* 0x000ea20000100800 */
[----:B------:R-:W-:Y:S01]  /*0ad0*/  IMAD.MOV.U32 R12, RZ, RZ, 0x1 ;  /* 0x00000001ff0c7424 */ /* 0x000fe200078e00ff */
[C---:B------:R-:W-:Y:S01]  /*0ae0*/  LOP3.LUT R10, R5.reuse, 0x1d, RZ, 0xc0, !PT ;  /* 0x0000001d050a7812 */ /* 0x040fe200078ec0ff */
[C---:B------:R-:W-:Y:S01]  /*0af0*/  VIADD R11, R5.reuse, 0x1 ;  /* 0x00000001050b7836 */ /* 0x040fe20000000000 */
[----:B------:R-:W-:Y:S01]  /*0b00*/  LOP3.LUT R6, R6, 0x1c, RZ, 0xc0, !PT ;  /* 0x0000001c06067812 */ /* 0x000fe200078ec0ff */
[----:B------:R-:W-:Y:S01]  /*0b10*/  VIADD R9, R5, 0x2 ;  /* 0x0000000205097836 */ /* 0x000fe20000000000 */
[----:B------:R-:W-:Y:S01]  /*0b20*/  SHF.L.U32 R10, R12, R10, RZ ;  /* 0x0000000a0c0a7219 */ /* 0x000fe200000006ff */
[----:B------:R-:W-:Y:S01]  /*0b30*/  VIADD R4, R4, 0x4 ;  /* 0x0000000404047836 */ /* 0x000fe20000000000 */
[----:B------:R-:W-:Y:S01]  /*0b40*/  LOP3.LUT R11, R11, 0x1e, RZ, 0xc0, !PT ;  /* 0x0000001e0b0b7812 */ /* 0x000fe200078ec0ff */
[----:B------:R-:W-:Y:S01]  /*0b50*/  VIADD R5, R5, 0x4 ;  /* 0x0000000405057836 */ /* 0x000fe20000000000 */
[----:B------:R-:W-:-:S02]  /*0b60*/  SHF.L.U32 R6, R12, R6, RZ ;  /* 0x000000060c067219 */ /* 0x000fc400000006ff */
[C---:B------:R-:W-:Y:S02]  /*0b70*/  SHF.L.W.U32 R9, R12.reuse, R9, RZ ;  /* 0x000000090c097219 */ /* 0x040fe40000000eff */
[----:B------:R-:W-:Y:S02]  /*0b80*/  SHF.L.U32 R11, R12, R11, RZ ;  /* 0x0000000b0c0b7219 */ /* 0x000fe400000006ff */
[----:B------:R-:W-:Y:S02]  /*0b90*/  ISETP.NE.AND P0, PT, R4, RZ, PT ;  /* 0x000000ff0400720c */ /* 0x000fe40003f05270 */
[----:B--2---:R-:W-:-:S04]  /*0ba0*/  LOP3.LUT R6, R10, R7, R6, 0x96, !PT ;  /* 0x000000070a067212 */ /* 0x004fc800078e9606 */
[----:B------:R-:W-:-:S05]  /*0bb0*/  LOP3.LUT R9, R9, R6, R11, 0x96, !PT ;  /* 0x0000000609097212 */ /* 0x000fca00078e960b */
[----:B------:R0:W-:Y:S02]  /*0bc0*/  STL [R8], R9 ;  /* 0x0000000908007387 */ /* 0x0001e40000100800 */
[----:B------:R-:W-:Y:S05]  /*0bd0*/  @P0 BRA `(.L_x_21) ;  /* 0xfffffffc00ac0947 */ /* 0x000fea000383ffff */
.L_x_20:
[----:B------:R-:W-:Y:S05]  /*0be0*/  BSYNC.RECONVERGENT B3 ;  /* 0x0000000000037941 */ /* 0x000fea0003800200 */
.L_x_19:
[----:B------:R-:W-:Y:S05]  /*0bf0*/  @!P1 BRA `(.L_x_18) ;  /* 0x0000000000649947 */ /* 0x000fea0003800000 */
[----:B------:R-:W-:-:S05]  /*0c00*/  SHF.R.U32.HI R4, RZ, 0x5, R0 ;  /* 0x00000005ff047819 */ /* 0x000fca0000011600 */
[----:B------:R-:W-:-:S05]  /*0c10*/  IMAD R5, R4, 0x4, R1 ;  /* 0x0000000404057824 */ /* 0x000fca00078e0201 */
[----:B------:R-:W2:Y:S01]  /*0c20*/  LDL R7, [R5] ;  /* 0x0000000005077983 */ /* 0x000ea20000100800 */
[----:B0-----:R-:W-:Y:S01]  /*0c30*/  IMAD.MOV.U32 R9, RZ, RZ, 0x1 ;  /* 0x00000001ff097424 */ /* 0x001fe200078e00ff */
[----:B------:R-:W-:-:S04]  /*0c40*/  ISETP.NE.AND P0, PT, R13, 0x1, PT ;  /* 0x000000010d00780c */ /* 0x000fc80003f05270 */
[----:B------:R-:W-:-:S04]  /*0c50*/  SHF.L.W.U32 R4, R9, R0, RZ ;  /* 0x0000000009047219 */ /* 0x000fc80000000eff */
[----:B--2---:R-:W-:-:S05]  /*0c60*/  LOP3.LUT R4, R7, R4, RZ, 0x3c, !PT ;  /* 0x0000000407047212 */ /* 0x004fca00078e3cff */
[----:B------:R1:W-:Y:S01]  /*0c70*/  STL [R5], R4 ;  /* 0x0000000405007387 */ /* 0x0003e20000100800 */
[----:B------:R-:W-:Y:S05]  /*0c80*/  @!P0 BRA `(.L_x_18) ;  /* 0x0000000000408947 */ /* 0x000fea0003800000 */
[----:B-1----:R-:W-:-:S05]  /*0c90*/  VIADD R4, R0, 0x1 ;  /* 0x0000000100047836 */ /* 0x002fca0000000000 */
[----:B------:R-:W-:-:S05]  /*0ca0*/  SHF.R.U32.HI R6, RZ, 0x5, R4 ;  /* 0x00000005ff067819 */ /* 0x000fca0000011604 */
[----:B------:R-:W-:-:S05]  /*0cb0*/  IMAD R6, R6, 0x4, R1 ;  /* 0x0000000406067824 */ /* 0x000fca00078e0201 */
[----:B------:R-:W2:Y:S01]  /*0cc0*/  LDL R5, [R6] ;  /* 0x0000000006057983 */ /* 0x000ea20000100800 */
[----:B------:R-:W-:Y:S02]  /*0cd0*/  SHF.L.W.U32 R4, R9, R4, RZ ;  /* 0x0000000409047219 */ /* 0x000fe40000000eff */
[----:B------:R-:W-:Y:S02]  /*0ce0*/  ISETP.NE.AND P0, PT, R13, 0x2, PT ;  /* 0x000000020d00780c */ /* 0x000fe40003f05270 */
[----:B--2---:R-:W-:-:S05]  /*0cf0*/  LOP3.LUT R5, R5, R4, RZ, 0x3c, !PT ;  /* 0x0000000405057212 */ /* 0x004fca00078e3cff */
[----:B------:R2:W-:Y:S06]  /*0d00*/  STL [R6], R5 ;  /* 0x0000000506007387 */ /* 0x0005ec0000100800 */
[----:B------:R-:W-:Y:S05]  /*0d10*/  @!P0 BRA `(.L_x_18) ;  /* 0x00000000001c8947 */ /* 0x000fea0003800000 */
[----:B------:R-:W-:-:S05]  /*0d20*/  VIADD R0, R0, 0x2 ;  /* 0x0000000200007836 */ /* 0x000fca0000000000 */
[----:B------:R-:W-:-:S05]  /*0d30*/  SHF.R.U32.HI R4, RZ, 0x5, R0 ;  /* 0x00000005ff047819 */ /* 0x000fca0000011600 */
[----:B------:R-:W-:-:S05]  /*0d40*/  IMAD R4, R4, 0x4, R1 ;  /* 0x0000000404047824 */ /* 0x000fca00078e0201 */
[----:B--2---:R-:W2:Y:S01]  /*0d50*/  LDL R5, [R4] ;  /* 0x0000000004057983 */ /* 0x004ea20000100800 */
[----:B------:R-:W-:-:S04]  /*0d60*/  SHF.L.W.U32 R0, R9, R0, RZ ;  /* 0x0000000009007219 */ /* 0x000fc80000000eff */
[----:B--2---:R-:W-:-:S05]  /*0d70*/  LOP3.LUT R5, R5, R0, RZ, 0x3c, !PT ;  /* 0x0000000005057212 */ /* 0x004fca00078e3cff */
[----:B------:R3:W-:Y:S02]  /*0d80*/  STL [R4], R5 ;  /* 0x0000000504007387 */ /* 0x0007e40000100800 */
.L_x_18:
[----:B------:R-:W-:Y:S05]  /*0d90*/  BSYNC.RECONVERGENT B2 ;  /* 0x0000000000027941 */ /* 0x000fea0003800200 */
.L_x_17:
[----:B------:R-:W-:-:S13]  /*0da0*/  ISETP.GE.AND P0, PT, R73, R68, PT ;  /* 0x000000444900720c */ /* 0x000fda0003f06270 */
[----:B------:R-:W-:Y:S05]  /*0db0*/  @P0 BRA `(.L_x_15) ;  /* 0x00000010008c0947 */ /* 0x000fea0003800000 */
[----:B------:R4:W5:Y:S04]  /*0dc0*/  LDL R74, [R1+0x80] ;  /* 0x00008000014a7983 */ /* 0x0009680000100800 */
[----:B-123--:R4:W5:Y:S04]  /*0dd0*/  LDL.128 R4, [R1] ;  /* 0x0000000001047983 */ /* 0x00e9680000100c00 */
[----:B0-----:R4:W5:Y:S04]  /*0de0*/  LDL.128 R8, [R1+0x10] ;  /* 0x0000100001087983 */ /* 0x0019680000100c00 */
[----:B------:R4:W5:Y:S04]  /*0df0*/  LDL.128 R12, [R1+0x20] ;  /* 0x00002000010c7983 */ /* 0x0009680000100c00 */
[----:B------:R4:W5:Y:S04]  /*0e00*/  LDL.128 R16, [R1+0x30] ;  /* 0x0000300001107983 */ /* 0x0009680000100c00 */
[----:B------:R4:W5:Y:S04]  /*0e10*/  LDL.128 R20, [R1+0x40] ;  /* 0x0000400001147983 */ /* 0x0009680000100c00 */
[----:B------:R4:W5:Y:S04]  /*0e20*/  LDL.128 R24, [R1+0x50] ;  /* 0x0000500001187983 */ /* 0x0009680000100c00 */
[----:B------:R4:W5:Y:S04]  /*0e30*/  LDL.128 R28, [R1+0x60] ;  /* 0x00006000011c7983 */ /* 0x0009680000100c00 */
[----:B------:R4:W5:Y:S01]  /*0e40*/  LDL.128 R32, [R1+0x70] ;  /* 0x0000700001207983 */ /* 0x0009620000100c00 */
[----:B------:R-:W-:Y:S01]  /*0e50*/  BSSY.RECONVERGENT B2, `(.L_x_22) ;  /* 0x00000be000027945 */ /* 0x000fe20003800200 */
[----:B------:R-:W-:-:S07]  /*0e60*/  IMAD.MOV.U32 R0, RZ, RZ, R73 ;  /* 0x000000ffff007224 */ /* 0x000fce00078e0049 */
.L_x_31:
[----:B--2---:R-:W0:Y:S08]  /*0e70*/  LDC.64 R36, c[0x0][0x398] ;  /* 0x0000e600ff247b82 */ /* 0x004e300000000a00 */
[----:B-1----:R-:W1:Y:S01]  /*0e80*/  LDC.64 R70, c[0x0][0x390] ;  /* 0x0000e400ff467b82 */ /* 0x002e620000000a00 */
[----:B0-----:R-:W-:-:S06]  /*0e90*/  IMAD.WIDE R36, R0, 0x4, R36 ;  /* 0x0000000400247825 */ /* 0x001fcc00078e0224 */
[----:B------:R-:W2:Y:S01]  /*0ea0*/  LDG.E R37, desc[UR8][R36.64] ;  /* 0x0000000824257981 */ /* 0x000ea2000c1e1900 */
[----:B------:R-:W-:Y:S01]  /*0eb0*/  IMAD.MOV.U32 R76, RZ, RZ, RZ ;  /* 0x000000ffff4c7224 */ /* 0x000fe200078e00ff */
[C---:B--2---:R-:W-:Y:S01]  /*0ec0*/  ISETP.NE.AND P0, PT, R37.reuse, RZ, PT ;  /* 0x000000ff2500720c */ /* 0x044fe20003f05270 */
[----:B-1----:R-:W-:-:S05]  /*0ed0*/  IMAD.WIDE R40, R37, 0x4, R70 ;  /* 0x0000000425287825 */ /* 0x002fca00078e0246 */
[----:B------:R-:W2:Y:S07]  /*0ee0*/  LDG.E R75, desc[UR8][R40.64] ;  /* 0x00000008284b7981 */ /* 0x000eae000c1e1900 */
[----:B------:R0:W2:Y:S04]  /*0ef0*/  @P0 LDG.E R76, desc[UR8][R40.64+-0x4] ;  /* 0xfffffc08284c0981 */ /* 0x0000a8000c1e1900 */
[----:B------:R1:W-:Y:S04]  /*0f00*/  STL.128 [R1+0x90], RZ ;  /* 0x000090ff01007387 */ /* 0x0003e80000100c00 */
[----:B------:R1:W-:Y:S04]  /*0f10*/  STL.128 [R1+0xa0], RZ ;  /* 0x0000a0ff01007387 */ /* 0x0003e80000100c00 */
[----:B------:R1:W-:Y:S04]  /*0f20*/  STL.128 [R1+0xb0], RZ ;  /* 0x0000b0ff01007387 */ /* 0x0003e80000100c00 */
[----:B------:R1:W-:Y:S04]  /*0f30*/  STL.128 [R1+0xc0], RZ ;  /* 0x0000c0ff01007387 */ /* 0x0003e80000100c00 */
[----:B------:R1:W-:Y:S04]  /*0f40*/  STL.128 [R1+0xd0], RZ ;  /* 0x0000d0ff01007387 */ /* 0x0003e80000100c00 */
[----:B------:R1:W-:Y:S04]  /*0f50*/  STL.128 [R1+0xe0], RZ ;  /* 0x0000e0ff01007387 */ /* 0x0003e80000100c00 */
[----:B------:R1:W-:Y:S04]  /*0f60*/  STL.128 [R1+0xf0], RZ ;  /* 0x0000f0ff01007387 */ /* 0x0003e80000100c00 */
[----:B------:R1:W-:Y:S01]  /*0f70*/  STL.128 [R1+0x100], RZ ;  /* 0x000100ff01007387 */ /* 0x0003e20000100c00 */
[----:B------:R-:W-:Y:S01]  /*0f80*/  BSSY.RECONVERGENT B3, `(.L_x_23) ;  /* 0x0000054000037945 */ /* 0x000fe20003800200 */
[----:B------:R-:W-:-:S02]  /*0f90*/  CS2R R38, SRZ ;  /* 0x0000000000267805 */ /* 0x000fc4000001ff00 */
[----:B------:R-:W-:Y:S02]  /*0fa0*/  CS2R R36, SRZ ;  /* 0x0000000000247805 */ /* 0x000fe4000001ff00 */
[----:B------:R-:W-:Y:S02]  /*0fb0*/  CS2R R42, SRZ ;  /* 0x00000000002a7805 */ /* 0x000fe4000001ff00 */
[----:B0-----:R-:W-:Y:S02]  /*0fc0*/  CS2R R40, SRZ ;  /* 0x0000000000287805 */ /* 0x001fe4000001ff00 */
[----:B------:R-:W-:Y:S02]  /*0fd0*/  CS2R R46, SRZ ;  /* 0x00000000002e7805 */ /* 0x000fe4000001ff00 */
[----:B------:R-:W-:Y:S02]  /*0fe0*/  CS2R R44, SRZ ;  /* 0x00000000002c7805 */ /* 0x000fe4000001ff00 */
[----:B------:R-:W-:-:S02]  /*0ff0*/  CS2R R50, SRZ ;  /* 0x0000000000327805 */ /* 0x000fc4000001ff00 */
[----:B------:R-:W-:Y:S02]  /*1000*/  CS2R R48, SRZ ;  /* 0x0000000000307805 */ /* 0x000fe4000001ff00 */
[----:B------:R-:W-:Y:S02]  /*1010*/  CS2R R54, SRZ ;  /* 0x0000000000367805 */ /* 0x000fe4000001ff00 */
[----:B------:R-:W-:Y:S02]  /*1020*/  CS2R R52, SRZ ;  /* 0x0000000000347805 */ /* 0x000fe4000001ff00 */
[----:B------:R-:W-:Y:S02]  /*1030*/  CS2R R58, SRZ ;  /* 0x00000000003a7805 */ /* 0x000fe4000001ff00 */
[----:B------:R-:W-:Y:S02]  /*1040*/  CS2R R56, SRZ ;  /* 0x0000000000387805 */ /* 0x000fe4000001ff00 */
[----:B------:R-:W-:-:S02]  /*1050*/  CS2R R62, SRZ ;  /* 0x00000000003e7805 */ /* 0x000fc4000001ff00 */
[----:B------:R-:W-:Y:S02]  /*1060*/  CS2R R60, SRZ ;  /* 0x00000000003c7805 */ /* 0x000fe4000001ff00 */
[----:B------:R-:W-:Y:S02]  /*1070*/  CS2R R66, SRZ ;  /* 0x0000000000427805 */ /* 0x000fe4000001ff00 */
[----:B------:R-:W-:Y:S02]  /*1080*/  CS2R R64, SRZ ;  /* 0x0000000000407805 */ /* 0x000fe4000001ff00 */
[----:B--2---:R-:W-:-:S13]  /*1090*/  ISETP.GE.AND P0, PT, R76, R75, PT ;  /* 0x0000004b4c00720c */ /* 0x004fda0003f06270 */
[----:B-1----:R-:W-:Y:S05]  /*10a0*/  @P0 BRA `(.L_x_24) ;  /* 0x0000000400040947 */ /* 0x002fea0003800000 */
[----:B------:R-:W-:-:S05]  /*10b0*/  IMAD.WIDE.U32 R70, R2, 0x4, R70 ;  /* 0x0000000402467825 */ /* 0x000fca00078e0046 */
[----:B------:R-:W2:Y:S01]  /*10c0*/  LDG.E R36, desc[UR8][R70.64] ;  /* 0x0000000846247981 */ /* 0x000ea2000c1e1900 */
[----:B------:R-:W-:Y:S01]  /*10d0*/  BSSY.RECONVERGENT B4, `(.L_x_25) ;  /* 0x0000036000047945 */ /* 0x000fe20003800200 */
[----:B--2---:R-:W-:-:S07]  /*10e0*/  VIADD R37, R36, 0xffffffff ;  /* 0xffffffff24257836 */ /* 0x004fce0000000000 */
.L_x_30:
[----:B------:R-:W-:Y:S01]  /*10f0*/  ISETP.NE.AND P0, PT, R2, RZ, PT ;  /* 0x000000ff0200720c */ /* 0x000fe20003f05270 */
[----:B------:R-:W-:-:S12]  /*1100*/  IMAD.MOV.U32 R42, RZ, RZ, RZ ;  /* 0x000000ffff2a7224 */ /* 0x000fd800078e00ff */
[----:B0-----:R-:W0:Y:S01]  /*1110*/  @P0 LDC.64 R38, c[0x0][0x390] ;  /* 0x0000e400ff260b82 */ /* 0x001e220000000a00 */
[----:B------:R-:W-:-:S04]  /*1120*/  @P0 VIADD R41, R2, 0xffffffff ;  /* 0xffffffff02290836 */ /* 0x000fc80000000000 */
[----:B0-----:R-:W-:-:S05]  /*1130*/  @P0 IMAD.WIDE.U32 R38, R41, 0x4, R38 ;  /* 0x0000000429260825 */ /* 0x001fca00078e0026 */
[----:B------:R-:W2:Y:S01]  /*1140*/  @P0 LDG.E R42, desc[UR8][R38.64] ;  /* 0x00000008262a0981 */ /* 0x000ea2000c1e1900 */
[----:B------:R-:W-:Y:S01]  /*1150*/  IMAD.MOV.U32 R45, RZ, RZ, R76 ;  /* 0x000000ffff2d7224 */ /* 0x000fe200078e004c */
[----:B------:R-:W-:Y:S01]  /*1160*/  BSSY.RECONVERGENT B5, `(.L_x_26) ;  /* 0x000002b000057945 */ /* 0x000fe20003800200 */
[----:B------:R-:W-:-:S05]  /*1170*/  VIADD R76, R76, 0x1 ;  /* 0x000000014c4c7836 */ /* 0x000fca0000000000 */
[----:B------:R-:W-:Y:S02]  /*1180*/  ISETP.NE.AND P1, PT, R76, R75, PT ;  /* 0x0000004b4c00720c */ /* 0x000fe40003f25270 */
[----:B--2---:R-:W-:-:S13]  /*1190*/  ISETP.GE.AND P0, PT, R42, R36, PT ;  /* 0x000000242a00720c */ /* 0x004fda0003f06270 */
[----:B------:R-:W-:Y:S05]  /*11a0*/  @P0 BRA `(.L_x_27) ;  /* 0x0000000000980947 */ /* 0x000fea0003800000 */
[----:B------:R-:W0:Y:S01]  /*11b0*/  LDC.64 R40, c[0x0][0x398] ;  /* 0x0000e600ff287b82 */ /* 0x000e220000000a00 */
[----:B------:R-:W-:-:S05]  /*11c0*/  IMAD.IADD R38, R37, 0x1, -R42 ;  /* 0x0000000125267824 */ /* 0x000fca00078e0a2a */
[----:B------:R-:W-:-:S04]  /*11d0*/  LEA.HI R39, R38, R38, RZ, 0x1 ;  /* 0x0000002626277211 */ /* 0x000fc800078f08ff */
[----:B------:R-:W-:Y:S01]  /*11e0*/  LEA.HI.SX32 R43, R39, R42, 0x1f ;  /* 0x0000002a272b7211 */ /* 0x000fe200078ffaff */
[----:B0-----:R-:W-:-:S04]  /*11f0*/  IMAD.WIDE R38, R45, 0x4, R40 ;  /* 0x000000042d267825 */ /* 0x001fc800078e0228 */
[----:B------:R-:W-:Y:S01]  /*1200*/  IMAD.WIDE R40, R43, 0x4, R40 ;  /* 0x000000042b287825 */ /* 0x000fe200078e0228 */
[----:B------:R-:W2:Y:S05]  /*1210*/  LDG.E R45, desc[UR8][R38.64] ;  /* 0x00000008262d7981 */ /* 0x000eaa000c1e1900 */
[----:B------:R-:W2:Y:S02]  /*1220*/  LDG.E R40, desc[UR8][R40.64] ;  /* 0x0000000828287981 */ /* 0x000ea4000c1e1900 */
[----:B--2---:R-:W-:-:S13]  /*1230*/  ISETP.NE.AND P0, PT, R40, R45, PT ;  /* 0x0000002d2800720c */ /* 0x004fda0003f05270 */
[----:B------:R-:W-:Y:S05]  /*1240*/  @!P0 BRA `(.L_x_28) ;  /* 0x0000000000408947 */ /* 0x000fea0003800000 */
[----:B------:R-:W-:Y:S02]  /*1250*/  IMAD.MOV.U32 R38, RZ, RZ, R40 ;  /* 0x000000ffff267224 */ /* 0x000fe400078e0028 */
[----:B------:R-:W-:Y:S02]  /*1260*/  IMAD.MOV.U32 R40, RZ, RZ, R37 ;  /* 0x000000ffff287224 */ /* 0x000fe400078e0025 */
[----:B------:R-:W-:-:S07]  /*1270*/  IMAD.MOV.U32 R41, RZ, RZ, R42 ;  /* 0x000000ffff297224 */ /* 0x000fce00078e002a */
.L_x_29:
[----:B------:R-:W-:-:S13]  /*1280*/  ISETP.GE.AND P0, PT, R38, R45, PT ;  /* 0x0000002d2600720c */ /* 0x000fda0003f06270 */
[C---:B------:R-:W-:Y:S02]  /*1290*/  @!P0 VIADD R41, R43.reuse, 0x1 ;  /* 0x000000012b298836 */ /* 0x040fe40000000000 */
[----:B------:R-:W-:-:S05]  /*12a0*/  @P0 VIADD R40, R43, 0xffffffff ;  /* 0xffffffff2b280836 */ /* 0x000fca0000000000 */
[----:B------:R-:W-:-:S13]  /*12b0*/  ISETP.GT.AND P0, PT, R41, R40, PT ;  /* 0x000000282900720c */ /* 0x000fda0003f04270 */
[----:B------:R-:W-:Y:S05]  /*12c0*/  @P0 BRA `(.L_x_27) ;  /* 0x0000000000500947 */ /* 0x000fea0003800000 */
[----:B------:R-:W0:Y:S01]  /*12d0*/  LDC.64 R38, c[0x0][0x398] ;  /* 0x0000e600ff267b82 */ /* 0x000e220000000a00 */
[----:B------:R-:W-:-:S05]  /*12e0*/  IMAD.IADD R43, R40, 0x1, -R41 ;  /* 0x00000001282b7824 */ /* 0x000fca00078e0a29 */
[----:B------:R-:W-:-:S04]  /*12f0*/  LEA.HI R44, R43, R43, RZ, 0x1 ;  /* 0x0000002b2b2c7211 */ /* 0x000fc800078f08ff */
[----:B------:R-:W-:-:S05]  /*1300*/  LEA.HI.SX32 R43, R44, R41, 0x1f ;  /* 0x000000292c2b7211 */ /* 0x000fca00078ffaff */
[----:B0-----:R-:W-:-:S06]  /*1310*/  IMAD.WIDE R38, R43, 0x4, R38 ;  /* 0x000000042b267825 */ /* 0x001fcc00078e0226 */
[----:B------:R-:W2:Y:S02]  /*1320*/  LDG.E R38, desc[UR8][R38.64] ;  /* 0x0000000826267981 */ /* 0x000ea4000c1e1900 */
[----:B--2---:R-:W-:-:S13]  /*1330*/  ISETP.NE.AND P0, PT, R38, R45, PT ;  /* 0x0000002d2600720c */ /* 0x004fda0003f05270 */
[----:B------:R-:W-:Y:S05]  /*1340*/  @P0 BRA `(.L_x_29) ;  /* 0xfffffffc00cc0947 */ /* 0x000fea000383ffff */
.L_x_28:
[----:B------:R-:W-:-:S05]  /*1350*/  IMAD.IADD R43, R43, 0x1, -R42 ;  /* 0x000000012b2b7824 */ /* 0x000fca00078e0a2a */
[----:B------:R-:W-:-:S13]  /*1360*/  ISETP.NE.AND P0, PT, R43, -0x1, PT ;  /* 0xffffffff2b00780c */ /* 0x000fda0003f05270 */
[----:B------:R-:W-:Y:S05]  /*1370*/  @!P0 BRA `(.L_x_27) ;  /* 0x0000000000248947 */ /* 0x000fea0003800000 */
[----:B------:R-:W-:-:S04]  /*1380*/  SHF.R.S32.HI R38, RZ, 0x1f, R43 ;  /* 0x0000001fff267819 */ /* 0x000fc8000001142b */
[----:B------:R-:W-:-:S04]  /*1390*/  LEA.HI R38, R38, R43, RZ, 0x5 ;  /* 0x0000002b26267211 */ /* 0x000fc800078f28ff */
[----:B------:R-:W-:-:S05]  /*13a0*/  SHF.R.S32.HI R38, RZ, 0x5, R38 ;  /* 0x00000005ff267819 */ /* 0x000fca0000011426 */
[----:B------:R-:W-:-:S05]  /*13b0*/  IMAD R39, R38, 0x4, R3 ;  /* 0x0000000426277824 */ /* 0x000fca00078e0203 */
[----:B------:R-:W2:Y:S01]  /*13c0*/  LDL R41, [R39] ;  /* 0x0000000027297983 */ /* 0x000ea20000100800 */
[----:B------:R-:W-:-:S05]  /*13d0*/  IMAD.MOV.U32 R38, RZ, RZ, 0x1 ;  /* 0x00000001ff267424 */ /* 0x000fca00078e00ff */
[----:B------:R-:W-:-:S04]  /*13e0*/  SHF.L.W.U32 R38, R38, R43, RZ ;  /* 0x0000002b26267219 */ /* 0x000fc80000000eff */
[----:B--2---:R-:W-:-:S05]  /*13f0*/  LOP3.LUT R38, R41, R38, RZ, 0xfc, !PT ;  /* 0x0000002629267212 */ /* 0x004fca00078efcff */
[----:B------:R0:W-:Y:S02]  /*1400*/  STL [R39], R38 ;  /* 0x0000002627007387 */ /* 0x0001e40000100800 */
.L_x_27:
[----:B------:R-:W-:Y:S05]  /*1410*/  BSYNC.RECONVERGENT B5 ;  /* 0x0000000000057941 */ /* 0x000fea0003800200 */
.L_x_26:
[----:B------:R-:W-:Y:S05]  /*1420*/  @P1 BRA `(.L_x_30) ;  /* 0xfffffffc00301947 */ /* 0x000fea000383ffff */
[----:B------:R-:W-:Y:S05]  /*1430*/  BSYNC.RECONVERGENT B4 ;  /* 0x0000000000047941 */ /* 0x000fea0003800200 */
.L_x_25:
[----:B------:R1:W5:Y:S04]  /*1440*/  LDL.128 R64, [R1+0x90] ;  /* 0x0000900001407983 */ /* 0x0003680000100c00 */
[----:B------:R1:W5:Y:S04]  /*1450*/  LDL.128 R60, [R1+0xa0] ;  /* 0x0000a000013c7983 */ /* 0x0003680000100c00 */
[----:B------:R1:W5:Y:S04]  /*1460*/  LDL.128 R56, [R1+0xb0] ;  /* 0x0000b00001387983 */ /* 0x0003680000100c00 */
[----:B------:R1:W5:Y:S04]  /*1470*/  LDL.128 R52, [R1+0xc0] ;  /* 0x0000c00001347983 */ /* 0x0003680000100c00 */
[----:B------:R1:W5:Y:S04]  /*1480*/  LDL.128 R48, [R1+0xd0] ;  /* 0x0000d00001307983 */ /* 0x0003680000100c00 */
[----:B------:R1:W5:Y:S04]  /*1490*/  LDL.128 R44, [R1+0xe0] ;  /* 0x0000e000012c7983 */ /* 0x0003680000100c00 */
[----:B------:R1:W5:Y:S04]  /*14a0*/  LDL.128 R40, [R1+0xf0] ;  /* 0x0000f00001287983 */ /* 0x0003680000100c00 */
[----:B0-----:R1:W5:Y:S02]  /*14b0*/  LDL.128 R36, [R1+0x100] ;  /* 0x0001000001247983 */ /* 0x0013640000100c00 */
.L_x_24:
[----:B------:R-:W-:Y:S05]  /*14c0*/  BSYNC.RECONVERGENT B3 ;  /* 0x0000000000037941 */ /* 0x000fea0003800200 */
.L_x_23:
[----:B------:R-:W0:Y:S01]  /*14d0*/  S2UR UR5, SR_CgaCtaId ;  /* 0x00000000000579c3 */ /* 0x000e220000008800 */
[C---:B------:R-:W-:Y:S01]  /*14e0*/  IMAD.IADD R70, R0.reuse, 0x1, -R73 ;  /* 0x0000000100467824 */ /* 0x040fe200078e0a49 */
[----:B------:R-:W-:Y:S01]  /*14f0*/  UMOV UR4, 0x400 ;  /* 0x0000040000047882 */ /* 0x000fe20000000000 */
[----:B-----5:R-:W-:Y:S01]  /*1500*/  LOP3.LUT R53, R17, R53, RZ, 0xc0, !PT ;  /* 0x0000003511357212 */ /* 0x020fe200078ec0ff */
[----:B------:R-:W-:Y:S01]  /*1510*/  UIADD3 UR4, UPT, UPT, UR4, 0x60, URZ ;  /* 0x0000006004047890 */ /* 0x000fe2000fffe0ff */
[----:B------:R-:W-:Y:S01]  /*1520*/  LOP3.LUT R65, R5, R65, RZ, 0xc0, !PT ;  /* 0x0000004105417212 */ /* 0x000fe200078ec0ff */
[----:B------:R-:W-:Y:S01]  /*1530*/  VIADD R0, R0, 0x1 ;  /* 0x0000000100007836 */ /* 0x000fe20000000000 */
[----:B------:R-:W-:Y:S02]  /*1540*/  SHF.R.S32.HI R71, RZ, 0x1f, R70 ;  /* 0x0000001fff477819 */ /* 0x000fe40000011446 */
[----:B------:R-:W-:Y:S02]  /*1550*/  LOP3.LUT R67, R7, R67, RZ, 0xc0, !PT ;  /* 0x0000004307437212 */ /* 0x000fe400078ec0ff */
[----:B------:R-:W-:-:S02]  /*1560*/  LEA.HI R71, R71, R70, RZ, 0x3 ;  /* 0x0000004647477211 */ /* 0x000fc400078f18ff */
[----:B------:R-:W-:Y:S02]  /*1570*/  LOP3.LUT R64, R4, R64, RZ, 0xc0, !PT ;  /* 0x0000004004407212 */ /* 0x000fe400078ec0ff */
[----:B------:R-:W-:Y:S02]  /*1580*/  LOP3.LUT R71, R71, 0x3ffffff8, RZ, 0xc0, !PT ;  /* 0x3ffffff847477812 */ /* 0x000fe400078ec0ff */
[----:B------:R-:W-:Y:S02]  /*1590*/  LOP3.LUT R66, R6, R66, RZ, 0xc0, !PT ;  /* 0x0000004206427212 */ /* 0x000fe400078ec0ff */
[----:B------:R-:W-:Y:S01]  /*15a0*/  LOP3.LUT R62, R10, R62, RZ, 0xc0, !PT ;  /* 0x0000003e0a3e7212 */ /* 0x000fe200078ec0ff */
[----:B------:R-:W-:Y:S01]  /*15b0*/  IMAD.IADD R71, R70, 0x1, -R71 ;  /* 0x0000000146477824 */ /* 0x000fe200078e0a47 */
[----:B------:R-:W-:Y:S02]  /*15c0*/  LOP3.LUT R63, R11, R63, RZ, 0xc0, !PT ;  /* 0x0000003f0b3f7212 */ /* 0x000fe400078ec0ff */
[----:B------:R-:W-:Y:S01]  /*15d0*/  LOP3.LUT R57, R13, R57, RZ, 0xc0, !PT ;  /* 0x000000390d397212 */ /* 0x000fe200078ec0ff */
[----:B0-----:R-:W-:Y:S01]  /*15e0*/  ULEA UR4, UR5, UR4, 0x18 ;  /* 0x0000000405047291 */ /* 0x001fe2000f8ec0ff */
[----:B------:R-:W-:-:S02]  /*15f0*/  LOP3.LUT R59, R15, R59, RZ, 0xc0, !PT ;  /* 0x0000003b0f3b7212 */ /* 0x000fc400078ec0ff */
[----:B------:R-:W-:Y:S02]  /*1600*/  LOP3.LUT R55, R19, R55, RZ, 0xc0, !PT ;  /* 0x0000003713377212 */ /* 0x000fe400078ec0ff */
[----:B------:R-:W-:Y:S02]  /*1610*/  LOP3.LUT R49, R21, R49, RZ, 0xc0, !PT ;  /* 0x0000003115317212 */ /* 0x000fe400078ec0ff */
[----:B------:R-:W-:Y:S02]  /*1620*/  LEA R75, R71, UR4, 0x2 ;  /* 0x00000004474b7c11 */ /* 0x000fe4000f8e10ff */
[----:B------:R-:W0:Y:S01]  /*1630*/  LDC.64 R70, c[0x0][0x3a0] ;  /* 0x0000e800ff467b82 */ /* 0x000e220000000a00 */
[----:B------:R-:W-:Y:S02]  /*1640*/  LOP3.LUT R50, R22, R50, RZ, 0xc0, !PT ;  /* 0x0000003216327212 */ /* 0x000fe400078ec0ff */
[----:B------:R-:W0:Y:S01]  /*1650*/  LDS R77, [R75] ;  /* 0x000000004b4d7984 */ /* 0x000e220000000800 */
[----:B------:R-:W-:-:S02]  /*1660*/  LOP3.LUT R51, R23, R51, RZ, 0xc0, !PT ;  /* 0x0000003317337212 */ /* 0x000fc400078ec0ff */
[----:B------:R-:W-:Y:S02]  /*1670*/  LOP3.LUT R44, R24, R44, RZ, 0xc0, !PT ;  /* 0x0000002c182c7212 */ /* 0x000fe400078ec0ff */
[----:B------:R-:W-:Y:S02]  /*1680*/  LOP3.LUT R45, R25, R45, RZ, 0xc0, !PT ;  /* 0x0000002d192d7212 */ /* 0x000fe400078ec0ff */
[----:B------:R-:W-:Y:S02]  /*1690*/  LOP3.LUT R46, R26, R46, RZ, 0xc0, !PT ;  /* 0x0000002e1a2e7212 */ /* 0x000fe400078ec0ff */
[----:B------:R-:W-:Y:S02]  /*16a0*/  LOP3.LUT R47, R27, R47, RZ, 0xc0, !PT ;  /* 0x0000002f1b2f7212 */ /* 0x000fe400078ec0ff */
[----:B------:R-:W-:Y:S02]  /*16b0*/  LOP3.LUT R40, R28, R40, RZ, 0xc0, !PT ;  /* 0x000000281c287212 */ /* 0x000fe400078ec0ff */
[----:B------:R-:W-:-:S02]  /*16c0*/  LOP3.LUT R41, R29, R41, RZ, 0xc0, !PT ;  /* 0x000000291d297212 */ /* 0x000fc400078ec0ff */
[----:B------:R-:W-:Y:S02]  /*16d0*/  LOP3.LUT R42, R30, R42, RZ, 0xc0, !PT ;  /* 0x0000002a1e2a7212 */ /* 0x000fe400078ec0ff */
[----:B------:R-:W-:Y:S02]  /*16e0*/  LOP3.LUT R43, R31, R43, RZ, 0xc0, !PT ;  /* 0x0000002b1f2b7212 */ /* 0x000fe400078ec0ff */
[----:B------:R-:W-:Y:S02]  /*16f0*/  LOP3.LUT R36, R32, R36, RZ, 0xc0, !PT ;  /* 0x0000002420247212 */ /* 0x000fe400078ec0ff */
[----:B------:R-:W-:Y:S02]  /*1700*/  LOP3.LUT R37, R33, R37, RZ, 0xc0, !PT ;  /* 0x0000002521257212 */ /* 0x000fe400078ec0ff */
[----:B------:R-:W-:Y:S02]  /*1710*/  LOP3.LUT R38, R34, R38, RZ, 0xc0, !PT ;  /* 0x0000002622267212 */ /* 0x000fe400078ec0ff */
[----:B------:R-:W-:-:S02]  /*1720*/  LOP3.LUT R39, R35, R39, RZ, 0xc0, !PT ;  /* 0x0000002723277212 */ /* 0x000fc400078ec0ff */
[----:B------:R-:W-:Y:S01]  /*1730*/  ISETP.NE.AND P0, PT, R0, R68, PT ;  /* 0x000000440000720c */ /* 0x000fe20003f05270 */
[----:B0-----:R-:W-:-:S04]  /*1740*/  IMAD.WIDE R70, R77, 0x84, R70 ;  /* 0x000000844d467825 */ /* 0x001fc800078e0246 */
[----:B------:R-:W-:Y:S01]  /*1750*/  VIADD R76, R77, 0x1 ;  /* 0x000000014d4c7836 */ /* 0x000fe20000000000 */
[----:B------:R-:W-:Y:S01]  /*1760*/  LOP3.LUT R77, R8, R60, RZ, 0xc0, !PT ;  /* 0x0000003c084d7212 */ /* 0x000fe200078ec0ff */
[----:B------:R-:W-:Y:S01]  /*1770*/  STG.E desc[UR8][R70.64+0x34], R53 ;  /* 0x0000343546007986 */ /* 0x000fe2000c101908 */
[----:B------:R-:W-:Y:S02]  /*1780*/  LOP3.LUT R60, R9, R61, RZ, 0xc0, !PT ;  /* 0x0000003d093c7212 */ /* 0x000fe400078ec0ff */
[----:B------:R-:W-:Y:S01]  /*1790*/  LOP3.LUT R61, R12, R56, RZ, 0xc0, !PT ;  /* 0x000000380c3d7212 */ /* 0x000fe200078ec0ff */
[----:B------:R0:W-:Y:S04]  /*17a0*/  STG.E desc[UR8][R70.64+0x10], R77 ;  /* 0x0000104d46007986 */ /* 0x0001e8000c101908 */
[----:B------:R2:W-:Y:S04]  /*17b0*/  STG.E desc[UR8][R70.64+0x4], R65 ;  /* 0x0000044146007986 */ /* 0x0005e8000c101908 */
[----:B------:R3:W-:Y:S01]  /*17c0*/  STG.E desc[UR8][R70.64+0xc], R67 ;  /* 0x00000c4346007986 */ /* 0x0007e2000c101908 */
[----:B0-----:R-:W-:-:S03]  /*17d0*/  LOP3.LUT R77, R20, R48, RZ, 0xc0, !PT ;  /* 0x00000030144d7212 */ /* 0x001fc600078ec0ff */
[----:B------:R0:W-:Y:S01]  /*17e0*/  STS [R75], R76 ;  /* 0x0000004c4b007388 */ /* 0x0001e20000000800 */
[----:B------:R-:W-:Y:S02]  /*17f0*/  PRMT R48, R74, 0x7770, RZ ;  /* 0x000077704a307816 */ /* 0x000fe400000000ff */
[----:B--2---:R-:W-:Y:S01]  /*1800*/  LOP3.LUT R65, R14, R58, RZ, 0xc0, !PT ;  /* 0x0000003a0e417212 */ /* 0x004fe200078ec0ff */
[----:B------:R2:W-:Y:S02]  /*1810*/  STG.E desc[UR8][R70.64], R64 ;  /* 0x0000004046007986 */ /* 0x0005e4000c101908 */
[----:B------:R-:W-:Y:S01]  /*1820*/  VIADD R53, R48, 0x1 ;  /* 0x0000000130357836 */ /* 0x000fe20000000000 */
[----:B---3--:R-:W-:Y:S01]  /*1830*/  LOP3.LUT R67, R16, R52, RZ, 0xc0, !PT ;  /* 0x0000003410437212 */ /* 0x008fe200078ec0ff */
[----:B------:R2:W-:Y:S01]  /*1840*/  STG.E desc[UR8][R70.64+0x8], R66 ;  /* 0x0000084246007986 */ /* 0x0005e2000c101908 */
[----:B0-----:R-:W-:Y:S02]  /*1850*/  LOP3.LUT R75, R18, R54, RZ, 0xc0, !PT ;  /* 0x00000036124b7212 */ /* 0x001fe400078ec0ff */
[----:B------:R-:W-:Y:S01]  /*1860*/  PRMT R53, R53, 0x7650, R74 ;  /* 0x0000765035357816 */ /* 0x000fe2000000004a */
[----:B------:R2:W-:Y:S04]  /*1870*/  STG.E desc[UR8][R70.64+0x14], R60 ;  /* 0x0000143c46007986 */ /* 0x0005e8000c101908 */
        /* <DEDUP_REMOVED lines=25> */
[----:B------:R2:W-:Y:S01]  /*1a10*/  STG.E desc[UR8][R70.64+0x80], R53 ;  /* 0x0000803546007986 */ /* 0x0005e2000c101908 */
[----:B------:R-:W-:Y:S05]  /*1a20*/  @P0 BRA `(.L_x_31) ;  /* 0xfffffff400100947 */ /* 0x000fea000383ffff */
[----:B------:R-:W-:Y:S05]  /*1a30*/  BSYNC.RECONVERGENT B2 ;  /* 0x0000000000027941 */ /* 0x000fea0003800200 */
.L_x_22:
[----:B------:R-:W-:Y:S05]  /*1a40*/  BRA `(.L_x_15) ;  /* 0x0000000400687947 */ /* 0x000fea0003800000 */
.L_x_16:
[----:B------:R-:W-:-:S13]  /*1a50*/  ISETP.GT.AND P0, PT, R72, 0x16d, PT ;  /* 0x0000016d4800780c */ /* 0x000fda0003f04270 */
[----:B------:R-:W-:Y:S05]  /*1a60*/  @P0 BREAK.RELIABLE B0 ;  /* 0x0000000000000942 */ /* 0x000fea0003800100 */
[----:B------:R-:W-:Y:S05]  /*1a70*/  @P0 BRA `(.L_x_15) ;  /* 0x00000004005c0947 */ /* 0x000fea0003800000 */
.L_x_14:
[----:B------:R-:W-:-:S04]  /*1a80*/  VIADD R0, R0, 0xffffffff ;  /* 0xffffffff00007836 */ /* 0x000fc80000000000 */
[----:B------:R-:W-:-:S05]  /*1a90*/  IMAD.IADD R73, R0, 0x1, R73 ;  /* 0x0000000100497824 */ /* 0x000fca00078e0249 */
[----:B------:R-:W-:-:S13]  /*1aa0*/  ISETP.GE.AND P0, PT, R73, R68, PT ;  /* 0x000000444900720c */ /* 0x000fda0003f06270 */
[----:B------:R-:W-:Y:S05]  /*1ab0*/  @P0 BREAK.RELIABLE B0 ;  /* 0x0000000000000942 */ /* 0x000fea0003800100 */
[----:B------:R-:W-:Y:S05]  /*1ac0*/  @P0 BRA `(.L_x_15) ;  /* 0x0000000400480947 */ /* 0x000fea0003800000 */
[----:B------:R-:W-:Y:S05]  /*1ad0*/  BSYNC.RELIABLE B0 ;  /* 0x0000000000007941 */ /* 0x000fea0003800100 */
.L_x_11:
[----:B------:R-:W-:-:S07]  /*1ae0*/  VIADD R14, R68, 0xffffffff ;  /* 0xffffffff440e7836 */ /* 0x000fce0000000000 */
.L_x_39:
[----:B0-2---:R-:W0:Y:S08]  /*1af0*/  LDC.64 R6, c[0x0][0x398] ;  /* 0x0000e600ff067b82 */ /* 0x005e300000000a00 */
[----:B-1----:R-:W1:Y:S01]  /*1b00*/  LDC.64 R8, c[0x0][0x390] ;  /* 0x0000e400ff087b82 */ /* 0x002e620000000a00 */
[----:B0-----:R-:W-:-:S06]  /*1b10*/  IMAD.WIDE R6, R73, 0x4, R6 ;  /* 0x0000000449067825 */ /* 0x001fcc00078e0206 */
[----:B------:R-:W2:Y:S01]  /*1b20*/  LDG.E R7, desc[UR8][R6.64] ;  /* 0x0000000806077981 */ /* 0x000ea2000c1e1900 */
[----:B------:R-:W-:Y:S01]  /*1b30*/  IMAD.MOV.U32 R10, RZ, RZ, RZ ;  /* 0x000000ffff0a7224 */ /* 0x000fe200078e00ff */
[----:B------:R-:W0:Y:S01]  /*1b40*/  S2UR UR5, SR_CgaCtaId ;  /* 0x00000000000579c3 */ /* 0x000e220000008800 */
[----:B------:R-:W-:Y:S02]  /*1b50*/  UMOV UR4, 0x400 ;  /* 0x0000040000047882 */ /* 0x000fe40000000000 */
[----:B------:R-:W-:Y:S01]  /*1b60*/  UIADD3 UR4, UPT, UPT, UR4, 0x8e0, URZ ;  /* 0x000008e004047890 */ /* 0x000fe2000fffe0ff */
[C---:B--2---:R-:W-:Y:S01]  /*1b70*/  ISETP.NE.AND P0, PT, R7.reuse, RZ, PT ;  /* 0x000000ff0700720c */ /* 0x044fe20003f05270 */
[----:B-1----:R-:W-:-:S05]  /*1b80*/  IMAD.WIDE R8, R7, 0x4, R8 ;  /* 0x0000000407087825 */ /* 0x002fca00078e0208 */
[----:B------:R-:W2:Y:S07]  /*1b90*/  LDG.E R19, desc[UR8][R8.64] ;  /* 0x0000000808137981 */ /* 0x000eae000c1e1900 */
[----:B------:R-:W2:Y:S01]  /*1ba0*/  @P0 LDG.E R10, desc[UR8][R8.64+-0x4] ;  /* 0xfffffc08080a0981 */ /* 0x000ea2000c1e1900 */
[----:B0-----:R-:W-:-:S06]  /*1bb0*/  ULEA UR4, UR5, UR4, 0x18 ;  /* 0x0000000405047291 */ /* 0x001fcc000f8ec0ff */
[----:B------:R-:W-:-:S05]  /*1bc0*/  LEA R17, R0, UR4, 0x7 ;  /* 0x0000000400117c11 */ /* 0x000fca000f8e38ff */
[----:B------:R0:W-:Y:S04]  /*1bd0*/  STS.128 [R17], RZ ;  /* 0x000000ff11007388 */ /* 0x0001e80000000c00 */
[----:B------:R0:W-:Y:S04]  /*1be0*/  STS.128 [R17+0x10], RZ ;  /* 0x000010ff11007388 */ /* 0x0001e80000000c00 */
[----:B------:R0:W-:Y:S04]  /*1bf0*/  STS.128 [R17+0x20], RZ ;  /* 0x000020ff11007388 */ /* 0x0001e80000000c00 */
[----:B------:R0:W-:Y:S04]  /*1c00*/  STS.128 [R17+0x30], RZ ;  /* 0x000030ff11007388 */ /* 0x0001e80000000c00 */
[----:B------:R0:W-:Y:S04]  /*1c10*/  STS.128 [R17+0x40], RZ ;  /* 0x000040ff11007388 */ /* 0x0001e80000000c00 */
[----:B------:R0:W-:Y:S04]  /*1c20*/  STS.128 [R17+0x50], RZ ;  /* 0x000050ff11007388 */ /* 0x0001e80000000c00 */
[----:B------:R0:W-:Y:S04]  /*1c30*/  STS.128 [R17+0x60], RZ ;  /* 0x000060ff11007388 */ /* 0x0001e80000000c00 */
[----:B------:R0:W-:Y:S01]  /*1c40*/  STS.128 [R17+0x70], RZ ;  /* 0x000070ff11007388 */ /* 0x0001e20000000c00 */
[----:B------:R-:W-:Y:S01]  /*1c50*/  VIADD R73, R73, 0xff ;  /* 0x000000ff49497836 */ /* 0x000fe20000000000 */
[----:B------:R-:W-:Y:S04]  /*1c60*/  BSSY.RECONVERGENT B0, `(.L_x_32) ;  /* 0x0000036000007945 */ /* 0x000fe80003800200 */
[----:B------:R-:W-:-:S02]  /*1c70*/  ISETP.GE.AND P0, PT, R73, R68, PT ;  /* 0x000000444900720c */ /* 0x000fc40003f06270 */
[----:B--2---:R-:W-:-:S13]  /*1c80*/  ISETP.GE.AND P1, PT, R10, R19, PT ;  /* 0x000000130a00720c */ /* 0x004fda0003f26270 */
[----:B0-----:R-:W-:Y:S05]  /*1c90*/  @P1 BRA `(.L_x_33) ;  /* 0x0000000000c81947 */ /* 0x001fea0003800000 */
[----:B------:R-:W-:-:S13]  /*1ca0*/  ISETP.NE.AND P1, PT, R2, RZ, PT ;  /* 0x000000ff0200720c */ /* 0x000fda0003f25270 */
[----:B------:R0:W5:Y:S02]  /*1cb0*/  @P1 LDG.E R16, desc[UR8][R4.64] ;  /* 0x0000000804101981 */ /* 0x000164000c1e1900 */
.L_x_38:
[----:B------:R-:W-:Y:S01]  /*1cc0*/  IMAD.MOV.U32 R11, RZ, RZ, RZ ;  /* 0x000000ffff0b7224 */ /* 0x000fe200078e00ff */
[----:B------:R-:W-:Y:S01]  /*1cd0*/  BSSY.RECONVERGENT B2, `(.L_x_34) ;  /* 0x000002d000027945 */ /* 0x000fe20003800200 */
[----:B-----5:R-:W-:Y:S02]  /*1ce0*/  @P1 IMAD.MOV.U32 R11, RZ, RZ, R16 ;  /* 0x000000ffff0b1224 */ /* 0x020fe400078e0010 */
[----:B--2---:R-:W-:Y:S02]  /*1cf0*/  IMAD.MOV.U32 R7, RZ, RZ, R10 ;  /* 0x000000ffff077224 */ /* 0x004fe400078e000a */
[----:B------:R-:W-:Y:S01]  /*1d00*/  VIADD R10, R10, 0x1 ;  /* 0x000000010a0a7836 */ /* 0x000fe20000000000 */
[----:B------:R-:W-:-:S04]  /*1d10*/  ISETP.GE.AND P3, PT, R11, R68, PT ;  /* 0x000000440b00720c */ /* 0x000fc80003f66270 */
[----:B------:R-:W-:-:S09]  /*1d20*/  ISETP.NE.AND P2, PT, R10, R19, PT ;  /* 0x000000130a00720c */ /* 0x000fd20003f45270 */
[----:B-1----:R-:W-:Y:S05]  /*1d30*/  @P3 BRA `(.L_x_35) ;  /* 0x0000000000983947 */ /* 0x002fea0003800000 */
[----:B------:R-:W1:Y:S01]  /*1d40*/  LDC.64 R8, c[0x0][0x398] ;  /* 0x0000e600ff087b82 */ /* 0x000e620000000a00 */
[----:B------:R-:W-:-:S05]  /*1d50*/  IMAD.IADD R6, R14, 0x1, -R11 ;  /* 0x000000010e067824 */ /* 0x000fca00078e0a0b */
[----:B------:R-:W-:-:S04]  /*1d60*/  LEA.HI R6, R6, R6, RZ, 0x1 ;  /* 0x0000000606067211 */ /* 0x000fc800078f08ff */
[----:B------:R-:W-:Y:S01]  /*1d70*/  LEA.HI.SX32 R15, R6, R11, 0x1f ;  /* 0x0000000b060f7211 */ /* 0x000fe200078ffaff */
[----:B-1----:R-:W-:-:S04]  /*1d80*/  IMAD.WIDE R6, R7, 0x4, R8 ;  /* 0x0000000407067825 */ /* 0x002fc800078e0208 */
[----:B------:R-:W-:Y:S01]  /*1d90*/  IMAD.WIDE R8, R15, 0x4, R8 ;  /* 0x000000040f087825 */ /* 0x000fe200078e0208 */
[----:B------:R-:W2:Y:S04]  /*1da0*/  LDG.E R21, desc[UR8][R6.64] ;  /* 0x0000000806157981 */ /* 0x000ea8000c1e1900 */
[----:B------:R-:W2:Y:S02]  /*1db0*/  LDG.E R12, desc[UR8][R8.64] ;  /* 0x00000008080c7981 */ /* 0x000ea4000c1e1900 */
[----:B--2---:R-:W-:-:S13]  /*1dc0*/  ISETP.NE.AND P3, PT, R12, R21, PT ;  /* 0x000000150c00720c */ /* 0x004fda0003f65270 */
[----:B------:R-:W-:Y:S05]  /*1dd0*/  @!P3 BRA `(.L_x_36) ;  /* 0x000000000040b947 */ /* 0x000fea0003800000 */
[----:B------:R-:W1:Y:S01]  /*1de0*/  LDC.64 R8, c[0x0][0x398] ;  /* 0x0000e600ff087b82 */ /* 0x000e620000000a00 */
[----:B------:R-:W-:Y:S02]  /*1df0*/  IMAD.MOV.U32 R6, RZ, RZ, R12 ;  /* 0x000000ffff067224 */ /* 0x000fe400078e000c */
[----:B------:R-:W-:Y:S02]  /*1e00*/  IMAD.MOV.U32 R12, RZ, RZ, R14 ;  /* 0x000000ffff0c7224 */ /* 0x000fe400078e000e */
[----:B------:R-:W-:-:S07]  /*1e10*/  IMAD.MOV.U32 R13, RZ, RZ, R11 ;  /* 0x000000ffff0d7224 */ /* 0x000fce00078e000b */
.L_x_37:
[----:B------:R-:W-:-:S13]  /*1e20*/  ISETP.GE.AND P3, PT, R6, R21, PT ;  /* 0x000000150600720c */ /* 0x000fda0003f66270 */
[C---:B------:R-:W-:Y:S02]  /*1e30*/  @!P3 VIADD R13, R15.reuse, 0x1 ;  /* 0x000000010f0db836 */ /* 0x040fe40000000000 */
[----:B------:R-:W-:-:S05]  /*1e40*/  @P3 VIADD R12, R15, 0xffffffff ;  /* 0xffffffff0f0c3836 */ /* 0x000fca0000000000 */
[----:B------:R-:W-:-:S13]  /*1e50*/  ISETP.GT.AND P3, PT, R13, R12, PT ;  /* 0x0000000c0d00720c */ /* 0x000fda0003f64270 */
[----:B------:R-:W-:Y:S05]  /*1e60*/  @P3 BRA `(.L_x_35) ;  /* 0x00000000004c3947 */ /* 0x000fea0003800000 */
[----:B------:R-:W-:-:S05]  /*1e70*/  IMAD.IADD R6, R12, 0x1, -R13 ;  /* 0x000000010c067824 */ /* 0x000fca00078e0a0d */
[----:B------:R-:W-:-:S04]  /*1e80*/  LEA.HI R6, R6, R6, RZ, 0x1 ;  /* 0x0000000606067211 */ /* 0x000fc800078f08ff */
[----:B------:R-:W-:-:S05]  /*1e90*/  LEA.HI.SX32 R15, R6, R13, 0x1f ;  /* 0x0000000d060f7211 */ /* 0x000fca00078ffaff */
[----:B-1----:R-:W-:-:S06]  /*1ea0*/  IMAD.WIDE R6, R15, 0x4, R8 ;  /* 0x000000040f067825 */ /* 0x002fcc00078e0208 */
[----:B------:R-:W2:Y:S02]  /*1eb0*/  LDG.E R6, desc[UR8][R6.64] ;  /* 0x0000000806067981 */ /* 0x000ea4000c1e1900 */
[----:B--2---:R-:W-:-:S13]  /*1ec0*/  ISETP.NE.AND P3, PT, R6, R21, PT ;  /* 0x000000150600720c */ /* 0x004fda0003f65270 */
[----:B------:R-:W-:Y:S05]  /*1ed0*/  @P3 BRA `(.L_x_37) ;  /* 0xfffffffc00d03947 */ /* 0x000fea000383ffff */
.L_x_36:
[----:B------:R-:W-:-:S05]  /*1ee0*/  IMAD.IADD R11, R15, 0x1, -R11 ;  /* 0x000000010f0b7824 */ /* 0x000fca00078e0a0b */
[----:B------:R-:W-:-:S13]  /*1ef0*/  ISETP.NE.AND P3, PT, R11, -0x1, PT ;  /* 0xffffffff0b00780c */ /* 0x000fda0003f65270 */
[----:B------:R-:W-:Y:S05]  /*1f00*/  @!P3 BRA `(.L_x_35) ;  /* 0x000000000024b947 */ /* 0x000fea0003800000 */
[----:B------:R-:W-:-:S04]  /*1f10*/  SHF.R.S32.HI R6, RZ, 0x1f, R11 ;  /* 0x0000001fff067819 */ /* 0x000fc8000001140b */
[----:B------:R-:W-:-:S04]  /*1f20*/  LEA.HI R6, R6, R11, RZ, 0x5 ;  /* 0x0000000b06067211 */ /* 0x000fc800078f28ff */
[----:B------:R-:W-:-:S05]  /*1f30*/  SHF.R.S32.HI R6, RZ, 0x5, R6 ;  /* 0x00000005ff067819 */ /* 0x000fca0000011406 */
[----:B------:R-:W-:Y:S02]  /*1f40*/  IMAD R7, R6, 0x4, R17 ;  /* 0x0000000406077824 */ /* 0x000fe400078e0211 */
[----:B------:R-:W-:-:S03]  /*1f50*/  IMAD.MOV.U32 R6, RZ, RZ, 0x1 ;  /* 0x00000001ff067424 */ /* 0x000fc600078e00ff */
[----:B------:R-:W1:Y:S02]  /*1f60*/  LDS R9, [R7] ;  /* 0x0000000007097984 */ /* 0x000e640000000800 */
[----:B------:R-:W-:-:S04]  /*1f70*/  SHF.L.W.U32 R6, R6, R11, RZ ;  /* 0x0000000b06067219 */ /* 0x000fc80000000eff */
[----:B-1----:R-:W-:-:S05]  /*1f80*/  LOP3.LUT R6, R9, R6, RZ, 0xfc, !PT ;  /* 0x0000000609067212 */ /* 0x002fca00078efcff */
[----:B------:R2:W-:Y:S02]  /*1f90*/  STS [R7], R6 ;  /* 0x0000000607007388 */ /* 0x0005e40000000800 */
.L_x_35:
[----:B------:R-:W-:Y:S05]  /*1fa0*/  BSYNC.RECONVERGENT B2 ;  /* 0x0000000000027941 */ /* 0x000fea0003800200 */
.L_x_34:
[----:B------:R-:W-:Y:S05]  /*1fb0*/  @P2 BRA `(.L_x_38) ;  /* 0xfffffffc00402947 */ /* 0x000fea000383ffff */
.L_x_33:
[----:B------:R-:W-:Y:S05]  /*1fc0*/  BSYNC.RECONVERGENT B0 ;  /* 0x0000000000007941 */ /* 0x000fea0003800200 */
.L_x_32:
[----:B------:R-:W-:Y:S01]  /*1fd0*/  VIADD R0, R0, 0xff ;  /* 0x000000ff00007836 */ /* 0x000fe20000000000 */
[----:B------:R-:W-:Y:S06]  /*1fe0*/  @!P0 BRA `(.L_x_39) ;  /* 0xfffffff800c08947 */ /* 0x000fec000383ffff */
.L_x_15:
[----:B------:R-:W-:Y:S05]  /*1ff0*/  BSYNC.RECONVERGENT B1 ;  /* 0x0000000000017941 */ /* 0x000fea0003800200 */
.L_x_10:
[----:B------:R-:W-:Y:S05]  /*2000*/  WARPSYNC.ALL ;  /* 0x0000000000007948 */ /* 0x000fea0003800000 */
[----:B------:R-:W0:Y:S01]  /*2010*/  S2R R17, SR_TID.X ;  /* 0x0000000000117919 */ /* 0x000e220000002100 */
[----:B------:R-:W1:Y:S01]  /*2020*/  S2UR UR6, SR_CgaCtaId ;  /* 0x00000000000679c3 */ /* 0x000e620000008800 */
[----:B------:R-:W-:Y:S01]  /*2030*/  UMOV UR4, 0x400 ;  /* 0x0000040000047882 */ /* 0x000fe20000000000 */
[----:B------:R-:W-:Y:S06]  /*2040*/  BSSY B0, `(.L_x_40) ;  /* 0x0000221000007945 */ /* 0x000fec0003800000 */
[----:B------:R-:W-:Y:S01]  /*2050*/  BAR.SYNC.DEFER_BLOCKING 0x0 ;  /* 0x0000000000007b1d */ /* 0x000fe20000010000 */
[----:B------:R-:W-:-:S02]  /*2060*/  UIADD3 UR5, UPT, UPT, UR4, 0x60, URZ ;  /* 0x0000006004057890 */ /* 0x000fc4000fffe0ff */
[----:B------:R-:W-:Y:S02]  /*2070*/  UIADD3 UR4, UPT, UPT, UR4, 0x80, URZ ;  /* 0x0000008004047890 */ /* 0x000fe4000fffe0ff */
[----:B-1----:R-:W-:Y:S02]  /*2080*/  ULEA UR7, UR6, UR5, 0x18 ;  /* 0x0000000506077291 */ /* 0x002fe4000f8ec0ff */
[----:B------:R-:W-:Y:S01]  /*2090*/  ULEA UR6, UR6, UR4, 0x18 ;  /* 0x0000000406067291 */ /* 0x000fe2000f8ec0ff */
[----:B0-----:R-:W-:-:S04]  /*20a0*/  SHF.R.U32.HI R0, RZ, 0x3, R17 ;  /* 0x00000003ff007819 */ /* 0x001fc80000011611 */
[----:B------:R-:W-:-:S05]  /*20b0*/  LOP3.LUT R0, R0, 0x7c, RZ, 0xc0, !PT ;  /* 0x0000007c00007812 */ /* 0x000fca00078ec0ff */
[----:B---3--:R-:W-:Y:S04]  /*20c0*/  LDS R4, [R0+UR7] ;  /* 0x0000000700047984 */ /* 0x008fe80008000800 */
[----:B--2---:R-:W0:Y:S02]  /*20d0*/  LDS R5, [R0+UR6] ;  /* 0x0000000600057984 */ /* 0x004e240008000800 */
[----:B0-----:R-:W-:-:S13]  /*20e0*/  ISETP.NE.AND P0, PT, R4, R5, PT ;  /* 0x000000050400720c */ /* 0x001fda0003f05270 */
[----:B------:R-:W-:Y:S05]  /*20f0*/  @!P0 BRA `(.L_x_41) ;  /* 0x0000002000548947 */ /* 0x000fea0003800000 */
.L_x_67:
[----:B0-----:R-:W0:Y:S01]  /*2100*/  S2R R7, SR_CgaCtaId ;  /* 0x0000000000077919 */ /* 0x001e220000008800 */
[----:B------:R-:W-:Y:S01]  /*2110*/  MOV R8, 0x400 ;  /* 0x0000040000087802 */ /* 0x000fe20000000f00 */
[----:B------:R-:W-:Y:S01]  /*2120*/  UMOV UR4, 0xffffffff ;  /* 0xffffffff00047882 */ /* 0x000fe20000000000 */
[----:B------:R-:W-:Y:S02]  /*2130*/  SHF.R.U32.HI R4, RZ, 0x5, R17 ;  /* 0x00000005ff047819 */ /* 0x000fe40000011611 */
[----:B------:R-:W-:Y:S01]  /*2140*/  LOP3.LUT P0, R5, R17, 0x1f, RZ, 0xc0, !PT ;  /* 0x0000001f11057812 */ /* 0x000fe2000780c0ff */
[----:B------:R-:W-:-:S05]  /*2150*/  VIADD R6, R8, 0x4c0 ;  /* 0x000004c008067836 */ /* 0x000fca0000000000 */
[----:B012---:R-:W-:-:S05]  /*2160*/  LEA R9, R7, R6, 0x18 ;  /* 0x0000000607097211 */ /* 0x007fca00078ec0ff */
[----:B------:R-:W-:Y:S01]  /*2170*/  IMAD R6, R4, 0x84, R9 ;  /* 0x0000008404067824 */ /* 0x000fe200078e0209 */
[----:B------:R-:W-:Y:S06]  /*2180*/  BRA.DIV UR4, `(.L_x_42) ;  /* 0x0000003a041c7947 */ /* 0x000fec000b800000 */
[----:B------:R-:W-:Y:S01]  /*2190*/  NOP ;  /* 0x0000000000007918 */ /* 0x000fe20000000000 */
.L_x_75:
[----:B------:R-:W-:Y:S04]  /*21a0*/  BSSY.RECONVERGENT B1, `(.L_x_43) ;  /* 0x00000c6000017945 */ /* 0x000fe80003800200 */
[----:B------:R-:W-:Y:S05]  /*21b0*/  @P0 BRA `(.L_x_44) ;  /* 0x0000000c00100947 */ /* 0x000fea0003800000 */
[----:B------:R-:W0:Y:S01]  /*21c0*/  LDS R9, [R0+UR7] ;  /* 0x0000000700097984 */ /* 0x000e220008000800 */
[----:B------:R-:W0:Y:S02]  /*21d0*/  LDC.64 R10, c[0x0][0x3a0] ;  /* 0x0000e800ff0a7b82 */ /* 0x000e240000000a00 */
[----:B0-----:R-:W-:-:S05]  /*21e0*/  IMAD.WIDE R10, R9, 0x84, R10 ;  /* 0x00000084090a7825 */ /* 0x001fca00078e020a */
[----:B------:R-:W2:Y:S04]  /*21f0*/  LDG.E R15, desc[UR8][R10.64+-0x84] ;  /* 0xffff7c080a0f7981 */ /* 0x000ea8000c1e1900 */
[----:B------:R-:W3:Y:S04]  /*2200*/  LDG.E R19, desc[UR8][R10.64+-0x80] ;  /* 0xffff80080a137981 */ /* 0x000ee8000c1e1900 */
[----:B------:R-:W4:Y:S04]  /*2210*/  LDG.E R21, desc[UR8][R10.64+-0x7c] ;  /* 0xffff84080a157981 */ /* 0x000f28000c1e1900 */
        /* <DEDUP_REMOVED lines=29> */
[----:B------:R-:W4:Y:S01]  /*23f0*/  LDG.E R13, desc[UR8][R10.64+-0x4] ;  /* 0xfffffc080a0d7981 */ /* 0x000f22000c1e1900 */
[----:B------:R-:W-:Y:S01]  /*2400*/  VIADD R9, R9, 0xffffffff ;  /* 0xffffffff09097836 */ /* 0x000fe20000000000 */
[----:B------:R-:W-:Y:S02]  /*2410*/  BSSY.RELIABLE B2, `(.L_x_45) ;  /* 0x0000096000027945 */ /* 0x000fe40003800100 */
[----:B--2---:R-:W-:Y:S04]  /*2420*/  STS [R6], R15 ;  /* 0x0000000f06007388 */ /* 0x004fe80000000800 */
[----:B---3--:R-:W-:Y:S04]  /*2430*/  STS [R6+0x4], R19 ;  /* 0x0000041306007388 */ /* 0x008fe80000000800 */
[----:B----4-:R-:W-:Y:S04]  /*2440*/  STS [R6+0x8], R21 ;  /* 0x0000081506007388 */ /* 0x010fe80000000800 */
[----:B------:R-:W-:Y:S04]  /*2450*/  STS [R6+0xc], R23 ;  /* 0x00000c1706007388 */ /* 0x000fe80000000800 */
        /* <DEDUP_REMOVED lines=29> */
[----:B------:R-:W-:Y:S04]  /*2630*/  STS [R0+UR7], R9 ;  /* 0x0000000900007988 */ /* 0x000fe80008000807 */
[----:B------:R-:W0:Y:S04]  /*2640*/  LDS R14, [R6+0xc] ;  /* 0x00000c00060e7984 */ /* 0x000e280000000800 */
[----:B------:R-:W1:Y:S04]  /*2650*/  LDS R13, [R6+0x1c] ;  /* 0x00001c00060d7984 */ /* 0x000e680000000800 */
[----:B------:R-:W2:Y:S04]  /*2660*/  LDS R10, [R6] ;  /* 0x00000000060a7984 */ /* 0x000ea80000000800 */
[----:B------:R-:W3:Y:S04]  /*2670*/  LDS R11, [R6+0x4] ;  /* 0x00000400060b7984 */ /* 0x000ee80000000800 */
[----:B------:R-:W4:Y:S04]  /*2680*/  LDS R12, [R6+0x8] ;  /* 0x00000800060c7984 */ /* 0x000f280000000800 */
[----:B------:R-:W4:Y:S04]  /*2690*/  LDS R15, [R6+0x10] ;  /* 0x00001000060f7984 */ /* 0x000f280000000800 */
[----:B------:R-:W4:Y:S04]  /*26a0*/  LDS R16, [R6+0x14] ;  /* 0x0000140006107984 */ /* 0x000f280000000800 */
[----:B------:R-:W4:Y:S04]  /*26b0*/  LDS R18, [R6+0x18] ;  /* 0x0000180006127984 */ /* 0x000f280000000800 */
[----:B------:R-:W4:Y:S04]  /*26c0*/  LDS R19, [R6+0x20] ;  /* 0x0000200006137984 */ /* 0x000f280000000800 */
[----:B------:R-:W4:Y:S04]  /*26d0*/  LDS R21, [R6+0x24] ;  /* 0x0000240006157984 */ /* 0x000f280000000800 */
[----:B------:R-:W4:Y:S01]  /*26e0*/  LDS R22, [R6+0x28] ;  /* 0x0000280006167984 */ /* 0x000f220000000800 */
[----:B0-----:R0:W-:Y:S03]  /*26f0*/  POPC R9, R14 ;  /* 0x0000000e00097309 */ /* 0x0011e60000000000 */
[----:B------:R-:W4:Y:S04]  /*2700*/  LDS R23, [R6+0x2c] ;  /* 0x00002c0006177984 */ /* 0x000f280000000800 */
[----:B------:R-:W4:Y:S01]  /*2710*/  LDS R24, [R6+0x30] ;  /* 0x0000300006187984 */ /* 0x000f220000000800 */
[----:B-1----:R1:W-:Y:S03]  /*2720*/  POPC R20, R13 ;  /* 0x0000000d00147309 */ /* 0x0023e60000000000 */
[----:B------:R-:W4:Y:S04]  /*2730*/  LDS R25, [R6+0x34] ;  /* 0x0000340006197984 */ /* 0x000f280000000800 */
[----:B0-----:R-:W0:Y:S01]  /*2740*/  LDS R14, [R6+0x38] ;  /* 0x00003800060e7984 */ /* 0x001e220000000800 */
[----:B--2---:R-:W-:Y:S03]  /*2750*/  POPC R10, R10 ;  /* 0x0000000a000a7309 */ /* 0x004fe60000000000 */
[----:B------:R-:W2:Y:S04]  /*2760*/  LDS R26, [R6+0x3c] ;  /* 0x00003c00061a7984 */ /* 0x000ea80000000800 */
[----:B------:R-:W2:Y:S01]  /*2770*/  LDS R27, [R6+0x40] ;  /* 0x00004000061b7984 */ /* 0x000ea20000000800 */
[----:B---3--:R-:W-:Y:S03]  /*2780*/  POPC R11, R11 ;  /* 0x0000000b000b7309 */ /* 0x008fe60000000000 */
[----:B------:R-:W3:Y:S04]  /*2790*/  LDS R28, [R6+0x44] ;  /* 0x00004400061c7984 */ /* 0x000ee80000000800 */
[----:B-1----:R-:W1:Y:S01]  /*27a0*/  LDS R13, [R6+0x48] ;  /* 0x00004800060d7984 */ /* 0x002e620000000800 */
[----:B----4-:R-:W4:Y:S03]  /*27b0*/  POPC R12, R12 ;  /* 0x0000000c000c7309 */ /* 0x010f260000000000 */
[----:B------:R-:W1:Y:S04]  /*27c0*/  LDS R29, [R6+0x4c] ;  /* 0x00004c00061d7984 */ /* 0x000e680000000800 */
[----:B------:R-:W1:Y:S01]  /*27d0*/  LDS R30, [R6+0x50] ;  /* 0x00005000061e7984 */ /* 0x000e620000000800 */
[----:B------:R-:W0:Y:S03]  /*27e0*/  POPC R15, R15 ;  /* 0x0000000f000f7309 */ /* 0x000e260000000000 */
[----:B------:R-:W1:Y:S04]  /*27f0*/  LDS R31, [R6+0x54] ;  /* 0x00005400061f7984 */ /* 0x000e680000000800 */
[----:B------:R-:W1:Y:S01]  /*2800*/  LDS R32, [R6+0x58] ;  /* 0x0000580006207984 */ /* 0x000e620000000800 */
[----:B------:R-:W-:Y:S01]  /*2810*/  POPC R16, R16 ;  /* 0x0000001000107309 */ /* 0x000fe20000000000 */
[----:B----4-:R-:W-:-:S02]  /*2820*/  IADD3 R10, PT, PT, R12, R10, R11 ;  /* 0x0000000a0c0a7210 */ /* 0x010fc40007ffe00b */
[----:B------:R-:W4:Y:S04]  /*2830*/  LDS R33, [R6+0x5c] ;  /* 0x00005c0006217984 */ /* 0x000f280000000800 */
[----:B------:R-:W4:Y:S01]  /*2840*/  LDS R34, [R6+0x60] ;  /* 0x0000600006227984 */ /* 0x000f220000000800 */
[----:B------:R-:W2:Y:S01]  /*2850*/  POPC R18, R18 ;  /* 0x0000001200127309 */ /* 0x000ea20000000000 */
[----:B0-----:R-:W-:Y:S02]  /*2860*/  IADD3 R9, PT, PT, R15, R10, R9 ;  /* 0x0000000a0f097210 */ /* 0x001fe40007ffe009 */
[----:B------:R-:W0:Y:S04]  /*2870*/  LDS R35, [R6+0x64] ;  /* 0x0000640006237984 */ /* 0x000e280000000800 */
[----:B------:R-:W0:Y:S01]  /*2880*/  LDS R36, [R6+0x68] ;  /* 0x0000680006247984 */ /* 0x000e220000000800 */
[----:B------:R-:W3:Y:S03]  /*2890*/  POPC R19, R19 ;  /* 0x0000001300137309 */ /* 0x000ee60000000000 */
[----:B------:R-:W0:Y:S04]  /*28a0*/  LDS R37, [R6+0x6c] ;  /* 0x00006c0006257984 */ /* 0x000e280000000800 */
[----:B------:R-:W0:Y:S01]  /*28b0*/  LDS R38, [R6+0x70] ;  /* 0x0000700006267984 */ /* 0x000e220000000800 */
[----:B------:R-:W-:Y:S01]  /*28c0*/  POPC R21, R21 ;  /* 0x0000001500157309 */ /* 0x000fe20000000000 */
[----:B--2---:R-:W-:-:S02]  /*28d0*/  IADD3 R9, PT, PT, R18, R9, R16 ;  /* 0x0000000912097210 */ /* 0x004fc40007ffe010 */
[----:B------:R-:W2:Y:S04]  /*28e0*/  LDS R39, [R6+0x74] ;  /* 0x0000740006277984 */ /* 0x000ea80000000800 */
[----:B------:R-:W2:Y:S01]  /*28f0*/  LDS R40, [R6+0x78] ;  /* 0x0000780006287984 */ /* 0x000ea20000000800 */
[----:B------:R-:W1:Y:S01]  /*2900*/  POPC R22, R22 ;  /* 0x0000001600167309 */ /* 0x000e620000000000 */
[----:B---3--:R-:W-:Y:S02]  /*2910*/  IADD3 R9, P0, P1, R19, R9, R20 ;  /* 0x0000000913097210 */ /* 0x008fe4000791e014 */
[----:B------:R-:W3:Y:S02]  /*2920*/  LDS R10, [R6+0x7c] ;  /* 0x00007c00060a7984 */ /* 0x000ee40000000800 */
[----:B------:R-:W-:-:S03]  /*2930*/  IADD3.X R19, PT, PT, RZ, RZ, RZ, P0, P1 ;  /* 0x000000ffff137210 */ /* 0x000fc600007e24ff */
[----:B------:R-:W-:Y:S01]  /*2940*/  POPC R23, R23 ;  /* 0x0000001700177309 */ /* 0x000fe20000000000 */
[----:B-1----:R-:W-:-:S07]  /*2950*/  IADD3 R21, P2, P3, R22, R9, R21 ;  /* 0x0000000916157210 */ /* 0x002fce0007b5e015 */
[----:B------:R-:W1:Y:S01]  /*2960*/  POPC R24, R24 ;  /* 0x0000001800187309 */ /* 0x000e620000000000 */
[----:B------:R-:W-:-:S07]  /*2970*/  IADD3.X R19, PT, PT, RZ, R19, RZ, P2, P3 ;  /* 0x00000013ff137210 */ /* 0x000fce00017e64ff */
        /* <DEDUP_REMOVED lines=20> */
[----:B----4-:R-:W-:Y:S01]  /*2ac0*/  POPC R33, R33 ;  /* 0x0000002100217309 */ /* 0x010fe20000000000 */
[----:B-1----:R-:W-:-:S07]  /*2ad0*/  IADD3 R15, P2, P3, R32, R15, R31 ;  /* 0x0000000f200f7210 */ /* 0x002fce0007b5e01f */
[----:B------:R-:W1:Y:S01]  /*2ae0*/  POPC R34, R34 ;  /* 0x0000002200227309 */ /* 0x000e620000000000 */
[----:B------:R-:W-:-:S07]  /*2af0*/  IADD3.X R19, PT, PT, RZ, R19, RZ, P2, P3 ;  /* 0x00000013ff137210 */ /* 0x000fce00017e64ff */
[----:B0-----:R-:W-:Y:S01]  /*2b00*/  POPC R35, R35 ;  /* 0x0000002300237309 */ /* 0x001fe20000000000 */
[----:B-1----:R-:W-:-:S07]  /*2b10*/  IADD3 R15, P0, P1, R34, R15, R33 ;  /* 0x0000000f220f7210 */ /* 0x002fce000791e021 */
[----:B------:R-:W0:Y:S01]  /*2b20*/  POPC R36, R36 ;  /* 0x0000002400247309 */ /* 0x000e220000000000 */
[----:B------:R-:W-:-:S07]  /*2b30*/  IADD3.X R19, PT, PT, RZ, R19, RZ, P0, P1 ;  /* 0x00000013ff137210 */ /* 0x000fce00007e24ff */
[----:B------:R-:W-:Y:S01]  /*2b40*/  POPC R37, R37 ;  /* 0x0000002500257309 */ /* 0x000fe20000000000 */
[----:B0-----:R-:W-:-:S07]  /*2b50*/  IADD3 R15, P2, P3, R36, R15, R35 ;  /* 0x0000000f240f7210 */ /* 0x001fce0007b5e023 */
[----:B------:R-:W0:Y:S01]  /*2b60*/  POPC R38, R38 ;  /* 0x0000002600267309 */ /* 0x000e220000000000 */
[----:B------:R-:W-:-:S07]  /*2b70*/  IADD3.X R19, PT, PT, RZ, R19, RZ, P2, P3 ;  /* 0x00000013ff137210 */ /* 0x000fce00017e64ff */
[----:B--2---:R-:W-:Y:S01]  /*2b80*/  POPC R39, R39 ;  /* 0x0000002700277309 */ /* 0x004fe20000000000 */
[----:B0-----:R-:W-:-:S07]  /*2b90*/  IADD3 R15, P0, P1, R38, R15, R37 ;  /* 0x0000000f260f7210 */ /* 0x001fce000791e025 */
[----:B------:R-:W0:Y:S01]  /*2ba0*/  POPC R40, R40 ;  /* 0x0000002800287309 */ /* 0x000e220000000000 */
[----:B------:R-:W-:Y:S02]  /*2bb0*/  IADD3.X R19, PT, PT, RZ, R19, RZ, P0, P1 ;  /* 0x00000013ff137210 */ /* 0x000fe400007e24ff */
[----:B------:R-:W-:-:S05]  /*2bc0*/  ISETP.NE.AND P1, PT, R17, RZ, PT ;  /* 0x000000ff1100720c */ /* 0x000fca0003f25270 */
[----:B---3--:R-:W1:Y:S01]  /*2bd0*/  POPC R10, R10 ;  /* 0x0000000a000a7309 */ /* 0x008e620000000000 */
[----:B0-----:R-:W-:-:S04]  /*2be0*/  IADD3 R15, P2, P3, R40, R15, R39 ;  /* 0x0000000f280f7210 */ /* 0x001fc80007b5e027 */
[----:B------:R-:W-:Y:S02]  /*2bf0*/  IADD3.X R19, PT, PT, RZ, R19, RZ, P2, P3 ;  /* 0x00000013ff137210 */ /* 0x000fe400017e64ff */
[----:B-1----:R-:W-:-:S05]  /*2c00*/  IADD3 R15, P0, PT, R10, R15, RZ ;  /* 0x0000000f0a0f7210 */ /* 0x002fca0007f1e0ff */
[----:B------:R-:W-:Y:S01]  /*2c10*/  IMAD.X R19, RZ, RZ, R19, P0 ;  /* 0x000000ffff137224 */ /* 0x000fe200000e0613 */
[----:B------:R-:W-:Y:S07]  /*2c20*/  @P1 BRA `(.L_x_46) ;  /* 0x0000000000401947 */ /* 0x000fee0003800000 */
[----:B------:R-:W0:Y:S01]  /*2c30*/  LDS.S8 R9, [R6+0x80] ;  /* 0x0000800006097984 */ /* 0x000e220000000200 */
[----:B------:R-:W-:-:S05]  /*2c40*/  LEA R10, R7, R8, 0x18 ;  /* 0x00000008070a7211 */ /* 0x000fca00078ec0ff */
[----:B0-----:R-:W-:-:S05]  /*2c50*/  IMAD R13, R9, 0x8, R10 ;  /* 0x00000008090d7824 */ /* 0x001fca00078e020a */
[----:B------:R-:W0:Y:S02]  /*2c60*/  LDS.64 R10, [R13] ;  /* 0x000000000d0a7984 */ /* 0x000e240000000a00 */
[----:B0-----:R-:W-:-:S04]  /*2c70*/  ISETP.GE.U32.AND P0, PT, R10, 0x3b9aca00, PT ;  /* 0x3b9aca000a00780c */ /* 0x001fc80003f06070 */
[----:B------:R-:W-:-:S13]  /*2c80*/  ISETP.GE.U32.AND.EX P0, PT, R11, RZ, PT, P0 ;  /* 0x000000ff0b00720c */ /* 0x000fda0003f06100 */
[----:B------:R-:W-:Y:S05]  /*2c90*/  @P0 BREAK.RELIABLE B2 ;  /* 0x0000000000020942 */ /* 0x000fea0003800100 */
[----:B------:R-:W-:Y:S05]  /*2ca0*/  @!P0 BRA `(.L_x_46) ;  /* 0x0000000000208947 */ /* 0x000fea0003800000 */
[----:B------:R-:W-:-:S04]  /*2cb0*/  IADD3 R7, P0, PT, R15, -0x3b9aca00, RZ ;  /* 0xc46536000f077810 */ /* 0x000fc80007f1e0ff */
[----:B------:R-:W-:-:S09]  /*2cc0*/  IADD3.X R15, PT, PT, R19, -0x1, RZ, P0, !PT ;  /* 0xffffffff130f7810 */ /* 0x000fd200007fe4ff */
.L_x_47:
[----:B------:R-:W0:Y:S02]  /*2cd0*/  LDS.64 R8, [R13] ;  /* 0x000000000d087984 */ /* 0x000e240000000a00 */
[----:B0-----:R-:W-:-:S05]  /*2ce0*/  IADD3 R10, P0, PT, R8, R7, RZ ;  /* 0x00000007080a7210 */ /* 0x001fca0007f1e0ff */
[----:B------:R-:W-:-:S07]  /*2cf0*/  IMAD.X R11, R9, 0x1, R15, P0 ;  /* 0x00000001090b7824 */ /* 0x000fce00000e060f */
[----:B------:R-:W0:Y:S02]  /*2d00*/  ATOMS.CAST.SPIN.64 P0, [R13], R8, R10 ;  /* 0x000000080d00758d */ /* 0x000e24000180040a */
[----:B0-----:R-:W-:Y:S05]  /*2d10*/  @!P0 BRA `(.L_x_47) ;  /* 0xfffffffc00ec8947 */ /* 0x001fea000383ffff */
[----:B------:R-:W-:Y:S05]  /*2d20*/  BRA `(.L_x_44) ;  /* 0x0000000000347947 */ /* 0x000fea0003800000 */
.L_x_46:
[----:B------:R-:W-:-:S04]  /*2d30*/  ISETP.NE.U32.AND P0, PT, R15, RZ, PT ;  /* 0x000000ff0f00720c */ /* 0x000fc80003f05070 */
[----:B------:R-:W-:-:S13]  /*2d40*/  ISETP.NE.AND.EX P0, PT, R19, RZ, PT, P0 ;  /* 0x000000ff1300720c */ /* 0x000fda0003f05300 */
[----:B------:R-:W-:Y:S05]  /*2d50*/  @!P0 BREAK.RELIABLE B2 ;  /* 0x0000000000028942 */ /* 0x000fea0003800100 */
[----:B------:R-:W-:Y:S05]  /*2d60*/  @!P0 BRA `(.L_x_44) ;  /* 0x0000000000248947 */ /* 0x000fea0003800000 */
[----:B------:R-:W-:Y:S05]  /*2d70*/  BSYNC.RELIABLE B2 ;  /* 0x0000000000027941 */ /* 0x000fea0003800100 */
.L_x_45:
[----:B------:R-:W0:Y:S01]  /*2d80*/  LDS.S8 R9, [R6+0x80] ;  /* 0x0000800006097984 */ /* 0x000e220000000200 */
[----:B------:R-:W-:-:S05]  /*2d90*/  LEA R8, R7, R8, 0x18 ;  /* 0x0000000807087211 */ /* 0x000fca00078ec0ff */
[----:B0-----:R-:W-:-:S07]  /*2da0*/  IMAD R7, R9, 0x8, R8 ;  /* 0x0000000809077824 */ /* 0x001fce00078e0208 */
.L_x_48:
[----:B------:R-:W0:Y:S02]  /*2db0*/  LDS.64 R8, [R7] ;  /* 0x0000000007087984 */ /* 0x000e240000000a00 */
[----:B0-----:R-:W-:-:S05]  /*2dc0*/  IADD3 R10, P0, PT, R8, R15, RZ ;  /* 0x0000000f080a7210 */ /* 0x001fca0007f1e0ff */
[----:B------:R-:W-:-:S07]  /*2dd0*/  IMAD.X R11, R9, 0x1, R19, P0 ;  /* 0x00000001090b7824 */ /* 0x000fce00000e0613 */
[----:B------:R-:W0:Y:S02]  /*2de0*/  ATOMS.CAST.SPIN.64 P0, [R7], R8, R10 ;  /* 0x000000080700758d */ /* 0x000e24000180040a */
[----:B0-----:R-:W-:Y:S05]  /*2df0*/  @!P0 BRA `(.L_x_48) ;  /* 0xfffffffc00ec8947 */ /* 0x001fea000383ffff */
.L_x_44:
[----:B------:R-:W-:Y:S05]  /*2e00*/  BSYNC.RECONVERGENT B1 ;  /* 0x0000000000017941 */ /* 0x000fea0003800200 */
.L_x_43:
[----:B------:R-:W-:-:S03]  /*2e10*/  UMOV UR4, 0xffffffff ;  /* 0xffffffff00047882 */ /* 0x000fc60000000000 */
[----:B------:R-:W-:Y:S05]  /*2e20*/  BRA.DIV UR4, `(.L_x_49) ;  /* 0x0000002e04107947 */ /* 0x000fea000b800000 */
[----:B------:R-:W-:Y:S01]  /*2e30*/  NOP ;  /* 0x0000000000007918 */ /* 0x000fe20000000000 */
.L_x_78:
[----:B------:R-:W-:Y:S01]  /*2e40*/  BSSY B1, `(.L_x_50) ;  /* 0x000013c000017945 */ /* 0x000fe20003800000 */
[----:B------:R-:W-:-:S07]  /*2e50*/  IMAD.MOV.U32 R8, RZ, RZ, RZ ;  /* 0x000000ffff087224 */ /* 0x000fce00078e00ff */
.L_x_66:
[----:B------:R-:W-:-:S03]  /*2e60*/  UMOV UR4, 0xffffffff ;  /* 0xffffffff00047882 */ /* 0x000fc60000000000 */
[----:B012---:R-:W-:Y:S05]  /*2e70*/  BRA.DIV UR4, `(.L_x_51) ;  /* 0x0000002e04187947 */ /* 0x007fea000b800000 */
[----:B------:R-:W-:Y:S01]  /*2e80*/  NOP ;  /* 0x0000000000007918 */ /* 0x000fe20000000000 */
.L_x_81:
[----:B------:R-:W-:Y:S01]  /*2e90*/  SHF.R.U32.HI R7, RZ, 0x3, R8 ;  /* 0x00000003ff077819 */ /* 0x000fe20000011608 */
[----:B------:R-:W-:Y:S03]  /*2ea0*/  BSSY B2, `(.L_x_52) ;  /* 0x0000132000027945 */ /* 0x000fe60003800000 */
[----:B------:R-:W-:-:S05]  /*2eb0*/  LOP3.LUT R7, R7, 0x1ffffffc, RZ, 0xc0, !PT ;  /* 0x1ffffffc07077812 */ /* 0x000fca00078ec0ff */
[----:B------:R-:W-:-:S06]  /*2ec0*/  IMAD.IADD R7, R6, 0x1, R7 ;  /* 0x0000000106077824 */ /* 0x000fcc00078e0207 */
[----:B------:R-:W0:Y:S02]  /*2ed0*/  LDS R7, [R7] ;  /* 0x0000000007077984 */ /* 0x000e240000000800 */
[----:B0-----:R-:W-:-:S04]  /*2ee0*/  SHF.R.W.U32.HI R9, RZ, R8, R7 ;  /* 0x00000008ff097219 */ /* 0x001fc80000011e07 */
[----:B------:R-:W-:-:S04]  /*2ef0*/  LOP3.LUT R9, R9, 0x1, RZ, 0xc0, !PT ;  /* 0x0000000109097812 */ /* 0x000fc800078ec0ff */
[----:B------:R-:W-:-:S13]  /*2f00*/  ISETP.NE.U32.AND P0, PT, R9, 0x1, PT ;  /* 0x000000010900780c */ /* 0x000fda0003f05070 */
[----:B------:R-:W-:Y:S05]  /*2f10*/  @P0 BRA `(.L_x_53) ;  /* 0x0000001000a80947 */ /* 0x000fea0003800000 */
[----:B------:R-:W0:Y:S01]  /*2f20*/  S2R R14, SR_CgaCtaId ;  /* 0x00000000000e7919 */ /* 0x000e220000008800 */
[----:B------:R-:W-:Y:S01]  /*2f30*/  MOV R11, 0x400 ;  /* 0x00000400000b7802 */ /* 0x000fe20000000f00 */
[----:B------:R-:W-:Y:S01]  /*2f40*/  UMOV UR4, 0xffffffff ;  /* 0xffffffff00047882 */ /* 0x000fe20000000000 */
[----:B------:R-:W-:-:S03]  /*2f50*/  ISETP.NE.AND P0, PT, R5, RZ, PT ;  /* 0x000000ff0500720c */ /* 0x000fc60003f05270 */
[----:B------:R-:W-:-:S05]  /*2f60*/  VIADD R7, R11, 0xa0 ;  /* 0x000000a00b077836 */ /* 0x000fca0000000000 */
[----:B0-----:R-:W-:-:S05]  /*2f70*/  LEA R7, R14, R7, 0x18 ;  /* 0x000000070e077211 */ /* 0x001fca00078ec0ff */
[----:B------:R-:W-:Y:S01]  /*2f80*/  IMAD R7, R4, 0x84, R7 ;  /* 0x0000008404077824 */ /* 0x000fe200078e0207 */
[----:B------:R-:W-:Y:S06]  /*2f90*/  BRA.DIV UR4, `(.L_x_54) ;  /* 0x0000002a04ec7947 */ /* 0x000fec000b800000 */
[----:B------:R-:W-:Y:S01]  /*2fa0*/  NOP ;  /* 0x0000000000007918 */ /* 0x000fe20000000000 */
[----:B------:R-:W0:Y:S01]  /*2fb0*/  @!P0 LDS.U8 R9, [R6+0x80] ;  /* 0x0000800006098984 */ /* 0x000e220000000000 */
[----:B------:R-:W-:-:S05]  /*2fc0*/  IMAD.SHL.U32 R10, R17, 0x4, RZ ;  /* 0x00000004110a7824 */ /* 0x000fca00078e00ff */
[----:B------:R-:W-:Y:S01]  /*2fd0*/  LOP3.LUT R12, R10, 0x7c, RZ, 0xc0, !PT ;  /* 0x0000007c0a0c7812 */ /* 0x000fe200078ec0ff */
[----:B0-----:R-:W-:-:S04]  /*2fe0*/  @!P0 VIADD R10, R9, 0x1 ;  /* 0x00000001090a8836 */ /* 0x001fc80000000000 */
[----:B------:R-:W-:Y:S01]  /*2ff0*/  IMAD.IADD R9, R7, 0x1, R12 ;  /* 0x0000000107097824 */ /* 0x000fe200078e020c */
[----:B------:R0:W-:Y:S04]  /*3000*/  @!P0 STS.U8 [R7+0x80], R10 ;  /* 0x0000800a07008388 */ /* 0x0001e80000000000 */
[----:B------:R0:W-:Y:S01]  /*3010*/  STS [R9], RZ ;  /* 0x000000ff09007388 */ /* 0x0001e20000000800 */
[----:B------:R-:W-:Y:S01]  /*3020*/  NOP ;  /* 0x0000000000007918 */ /* 0x000fe20000000000 */
.L_x_85:
[----:B------:R-:W-:Y:S01]  /*3030*/  ISETP.GT.U32.AND P0, PT, R8, 0x16d, PT ;  /* 0x0000016d0800780c */ /* 0x000fe20003f04070 */
[----:B------:R-:W-:Y:S03]  /*3040*/  BSSY.RECONVERGENT B3, `(.L_x_55) ;  /* 0x00000bd000037945 */ /* 0x000fe60003800200 */
[----:B------:R-:W-:-:S13]  /*3050*/  ISETP.GT.OR P0, PT, R72, 0x16d, P0 ;  /* 0x0000016d4800780c */ /* 0x000fda0000704670 */
[----:B------:R-:W-:Y:S05]  /*3060*/  @P0 BRA `(.L_x_56) ;  /* 0x0000000400d00947 */ /* 0x000fea0003800000 */
[----:B------:R-:W-:Y:S02]  /*3070*/  VIADD R11, R11, 0x8e0 ;  /* 0x000008e00b0b7836 */ /* 0x000fe40000000000 */
[----:B------:R-:W-:-:S03]  /*3080*/  IMAD.IADD R12, R6, 0x1, R12 ;  /* 0x00000001060c7824 */ /* 0x000fc600078e020c */
[----:B------:R-:W-:-:S03]  /*3090*/  LEA R14, R14, R11, 0x18 ;  /* 0x0000000b0e0e7211 */ /* 0x000fc600078ec0ff */
[----:B------:R-:W-:Y:S02]  /*30a0*/  LDS R12, [R12] ;  /* 0x000000000c0c7984 */ /* 0x000fe40000000800 */
[----:B------:R-:W-:-:S04]  /*30b0*/  IMAD R11, R5, 0x4, R14 ;  /* 0x00000004050b7824 */ /* 0x000fc800078e020e */
[----:B------:R-:W-:-:S06]  /*30c0*/  IMAD R11, R8, 0x80, R11 ;  /* 0x00000080080b7824 */ /* 0x000fcc00078e020b */
[----:B------:R-:W1:Y:S02]  /*30d0*/  LDS R11, [R11] ;  /* 0x000000000b0b7984 */ /* 0x000e640000000800 */
[----:B-1----:R-:W-:-:S04]  /*30e0*/  LOP3.LUT R13, R11, R12, RZ, 0xc0, !PT ;  /* 0x0000000c0b0d7212 */ /* 0x002fc800078ec0ff */
[----:B0-----:R-:W-:-:S04]  /*30f0*/  LOP3.LUT R10, R13, 0x1, RZ, 0xc0, !PT ;  /* 0x000000010d0a7812 */ /* 0x001fc800078ec0ff */
[----:B------:R-:W-:-:S04]  /*3100*/  ISETP.NE.U32.AND P0, PT, R10, 0x1, PT ;  /* 0x000000010a00780c */ /* 0x000fc80003f05070 */
[----:B------:R-:W-:-:S09]  /*3110*/  R2P PR, R13, 0x7e ;  /* 0x0000007e0d007804 */ /* 0x000fd20000000000 */
[----:B------:R-:W0:Y:S02]  /*3120*/  @!P0 LDS R10, [R9] ;  /* 0x00000000090a8984 */ /* 0x000e240000000800 */
[----:B0-----:R-:W-:-:S05]  /*3130*/  @!P0 LOP3.LUT R10, R10, 0x1, RZ, 0xfc, !PT ;  /* 0x000000010a0a8812 */ /* 0x001fca00078efcff */
[----:B------:R-:W-:Y:S01]  /*3140*/  @!P0 STS [R9], R10 ;  /* 0x0000000a09008388 */ /* 0x000fe20000000800 */
[----:B------:R-:W-:-:S03]  /*3150*/  LOP3.LUT P0, RZ, R13, 0x80, RZ, 0xc0, !PT ;  /* 0x000000800dff7812 */ /* 0x000fc6000780c0ff */
[----:B------:R-:W0:Y:S02]  /*3160*/  @P1 LDS R14, [R9] ;  /* 0x00000000090e1984 */ /* 0x000e240000000800 */
[----:B0-----:R-:W-:-:S05]  /*3170*/  @P1 LOP3.LUT R14, R14, 0x2, RZ, 0xfc, !PT ;  /* 0x000000020e0e1812 */ /* 0x001fca00078efcff */
[----:B------:R-:W-:Y:S04]  /*3180*/  @P1 STS [R9], R14 ;  /* 0x0000000e09001388 */ /* 0x000fe80000000800 */
        /* <DEDUP_REMOVED lines=17> */
[----:B------:R-:W-:Y:S01]  /*32a0*/  @P0 STS [R9], R16 ;  /* 0x0000001009000388 */ /* 0x000fe20000000800 */
[----:B------:R-:W-:-:S13]  /*32b0*/  R2P PR, R13.B1, 0x7f ;  /* 0x0000007f0d007804 */ /* 0x000fda0000001000 */
[----:B------:R-:W0:Y:S02]  /*32c0*/  @P0 LDS R10, [R9] ;  /* 0x00000000090a0984 */ /* 0x000e240000000800 */
[----:B0-----:R-:W-:-:S05]  /*32d0*/  @P0 LOP3.LUT R10, R10, 0x100, RZ, 0xfc, !PT ;  /* 0x000001000a0a0812 */ /* 0x001fca00078efcff */
[----:B------:R-:W-:Y:S01]  /*32e0*/  @P0 STS [R9], R10 ;  /* 0x0000000a09000388 */ /* 0x000fe20000000800 */
        /* <DEDUP_REMOVED lines=52> */
[----:B------:R-:W-:-:S03]  /*3630*/  ISETP.GT.AND P0, PT, R13, -0x1, PT ;  /* 0xffffffff0d00780c */ /* 0x000fc60003f04270 */
        /* <DEDUP_REMOVED lines=17> */
[----:B------:R1:W-:Y:S01]  /*3750*/  @P6 STS [R9], R12 ;  /* 0x0000000c09006388 */ /* 0x0003e20000000800 */
[----:B------:R-:W-:Y:S05]  /*3760*/  @P0 BRA `(.L_x_57) ;  /* 0x0000000400280947 */ /* 0x000fea0003800000 */
[----:B------:R-:W0:Y:S02]  /*3770*/  LDS R10, [R9] ;  /* 0x00000000090a7984 */ /* 0x000e240000000800 */
[----:B0-----:R-:W-:-:S05]  /*3780*/  LOP3.LUT R10, R10, 0x80000000, RZ, 0xfc, !PT ;  /* 0x800000000a0a7812 */ /* 0x001fca00078efcff */
[----:B------:R2:W-:Y:S01]  /*3790*/  STS [R9], R10 ;  /* 0x0000000a09007388 */ /* 0x0005e20000000800 */
[----:B------:R-:W-:Y:S05]  /*37a0*/  BRA `(.L_x_57) ;  /* 0x0000000400187947 */ /* 0x000fea0003800000 */
.L_x_56:
[----:B0-----:R-:W0:Y:S01]  /*37b0*/  LDC.64 R10, c[0x0][0x398] ;  /* 0x0000e600ff0a7b82 */ /* 0x001e220000000a00 */
[----:B-----5:R-:W-:-:S07]  /*37c0*/  IMAD.IADD R9, R8, 0x1, R69 ;  /* 0x0000000108097824 */ /* 0x020fce00078e0245 */
[----:B------:R-:W1:Y:S01]  /*37d0*/  LDC.64 R14, c[0x0][0x390] ;  /* 0x0000e400ff0e7b82 */ /* 0x000e620000000a00 */
[----:B0-----:R-:W-:-:S06]  /*37e0*/  IMAD.WIDE.U32 R10, R9, 0x4, R10 ;  /* 0x00000004090a7825 */ /* 0x001fcc00078e000a */
[----:B------:R-:W2:Y:S01]  /*37f0*/  LDG.E R11, desc[UR8][R10.64] ;  /* 0x000000080a0b7981 */ /* 0x000ea2000c1e1900 */
[----:B------:R-:W-:Y:S01]  /*3800*/  IMAD.MOV.U32 R16, RZ, RZ, RZ ;  /* 0x000000ffff107224 */ /* 0x000fe200078e00ff */
[C---:B--2---:R-:W-:Y:S01]  /*3810*/  ISETP.NE.AND P0, PT, R11.reuse, RZ, PT ;  /* 0x000000ff0b00720c */ /* 0x044fe20003f05270 */
[----:B-1----:R-:W-:-:S05]  /*3820*/  IMAD.WIDE R12, R11, 0x4, R14 ;  /* 0x000000040b0c7825 */ /* 0x002fca00078e020e */
[----:B------:R-:W2:Y:S07]  /*3830*/  LDG.E R21, desc[UR8][R12.64] ;  /* 0x000000080c157981 */ /* 0x000eae000c1e1900 */
[----:B------:R-:W3:Y:S02]  /*3840*/  @P0 LDG.E R16, desc[UR8][R12.64+-0x4] ;  /* 0xfffffc080c100981 */ /* 0x000ee4000c1e1900 */
[----:B---3--:R-:W-:-:S05]  /*3850*/  IMAD.IADD R16, R5, 0x1, R16 ;  /* 0x0000000105107824 */ /* 0x008fca00078e0210 */
[----:B--2---:R-:W-:-:S13]  /*3860*/  ISETP.GE.AND P0, PT, R16, R21, PT ;  /* 0x000000151000720c */ /* 0x004fda0003f06270 */
[----:B------:R-:W-:Y:S05]  /*3870*/  @P0 BRA `(.L_x_57) ;  /* 0x0000000000e40947 */ /* 0x000fea0003800000 */
[----:B------:R-:W-:-:S05]  /*3880*/  IMAD.WIDE.U32 R14, R2, 0x4, R14 ;  /* 0x00000004020e7825 */ /* 0x000fca00078e000e */
[----:B------:R-:W2:Y:S02]  /*3890*/  LDG.E R18, desc[UR8][R14.64] ;  /* 0x000000080e127981 */ /* 0x000ea4000c1e1900 */
[----:B--2---:R-:W-:-:S07]  /*38a0*/  VIADD R20, R18, 0xffffffff ;  /* 0xffffffff12147836 */ /* 0x004fce0000000000 */
.L_x_62:
[----:B------:R-:W-:Y:S01]  /*38b0*/  ISETP.NE.AND P0, PT, R2, RZ, PT ;  /* 0x000000ff0200720c */ /* 0x000fe20003f05270 */
[----:B0-----:R-:W-:-:S12]  /*38c0*/  IMAD.MOV.U32 R9, RZ, RZ, RZ ;  /* 0x000000ffff097224 */ /* 0x001fd800078e00ff */
[----:B------:R-:W0:Y:S01]  /*38d0*/  @P0 LDC.64 R10, c[0x0][0x390] ;  /* 0x0000e400ff0a0b82 */ /* 0x000e220000000a00 */
[----:B------:R-:W-:-:S04]  /*38e0*/  @P0 VIADD R13, R2, 0xffffffff ;  /* 0xffffffff020d0836 */ /* 0x000fc80000000000 */
[----:B0-----:R-:W-:-:S05]  /*38f0*/  @P0 IMAD.WIDE.U32 R10, R13, 0x4, R10 ;  /* 0x000000040d0a0825 */ /* 0x001fca00078e000a */
[----:B------:R-:W2:Y:S01]  /*3900*/  @P0 LDG.E R9, desc[UR8][R10.64] ;  /* 0x000000080a090981 */ /* 0x000ea2000c1e1900 */
[----:B------:R-:W-:Y:S01]  /*3910*/  IMAD.MOV.U32 R19, RZ, RZ, R16 ;  /* 0x000000ffff137224 */ /* 0x000fe200078e0010 */
[----:B------:R-:W-:Y:S01]  /*3920*/  BSSY.RECONVERGENT B4, `(.L_x_58) ;  /* 0x000002d000047945 */ /* 0x000fe20003800200 */
[----:B------:R-:W-:-:S05]  /*3930*/  VIADD R16, R16, 0x20 ;  /* 0x0000002010107836 */ /* 0x000fca0000000000 */
[----:B------:R-:W-:Y:S02]  /*3940*/  ISETP.GE.AND P0, PT, R16, R21, PT ;  /* 0x000000151000720c */ /* 0x000fe40003f06270 */
        /* <DEDUP_REMOVED lines=15> */
.L_x_61:
        /* <DEDUP_REMOVED lines=13> */
.L_x_60:
[----:B------:R-:W-:-:S05]  /*3b10*/  IMAD.IADD R10, R15, 0x1, -R9 ;  /* 0x000000010f0a7824 */ /* 0x000fca00078e0a09 */
[----:B------:R-:W-:-:S13]  /*3b20*/  ISETP.NE.AND P1, PT, R10, -0x1, PT ;  /* 0xffffffff0a00780c */ /* 0x000fda0003f25270 */
[----:B------:R-:W-:Y:S05]  /*3b30*/  @!P1 BRA `(.L_x_59) ;  /* 0x00000000002c9947 */ /* 0x000fea0003800000 */
[----:B------:R-:W-:Y:S01]  /*3b40*/  SHF.R.S32.HI R9, RZ, 0x1f, R10 ;  /* 0x0000001fff097819 */ /* 0x000fe2000001140a */
[----:B------:R-:W-:-:S03]  /*3b50*/  IMAD.MOV.U32 R13, RZ, RZ, 0x1 ;  /* 0x00000001ff0d7424 */ /* 0x000fc600078e00ff */
[-C--:B------:R-:W-:Y:S02]  /*3b60*/  LEA.HI R9, R9, R10.reuse, RZ, 0x5 ;  /* 0x0000000a09097211 */ /* 0x080fe400078f28ff */
[----:B------:R-:W-:Y:S02]  /*3b70*/  SHF.L.W.U32 R10, R13, R10, RZ ;  /* 0x0000000a0d0a7219 */ /* 0x000fe40000000eff */
[----:B------:R-:W-:-:S05]  /*3b80*/  SHF.R.S32.HI R11, RZ, 0x5, R9 ;  /* 0x00000005ff0b7819 */ /* 0x000fca0000011409 */
[----:B------:R-:W-:-:S06]  /*3b90*/  IMAD R9, R11, 0x4, R6 ;  /* 0x000000040b097824 */ /* 0x000fcc00078e0206 */
[----:B------:R-:W0:Y:S02]  /*3ba0*/  LDS R9, [R9] ;  /* 0x0000000009097984 */ /* 0x000e240000000800 */
[----:B0-----:R-:W-:-:S13]  /*3bb0*/  LOP3.LUT P1, RZ, R9, R10, RZ, 0xc0, !PT ;  /* 0x0000000a09ff7212 */ /* 0x001fda000782c0ff */
[----:B------:R-:W-:Y:S05]  /*3bc0*/  @!P1 BRA `(.L_x_59) ;  /* 0x0000000000089947 */ /* 0x000fea0003800000 */
[----:B------:R-:W-:-:S05]  /*3bd0*/  IMAD R9, R11, 0x4, R7 ;  /* 0x000000040b097824 */ /* 0x000fca00078e0207 */
[----:B------:R0:W-:Y:S02]  /*3be0*/  ATOMS.OR RZ, [R9], R10 ;  /* 0x0000000a09ff738c */ /* 0x0001e40003000000 */
.L_x_59:
[----:B------:R-:W-:Y:S05]  /*3bf0*/  BSYNC.RECONVERGENT B4 ;  /* 0x0000000000047941 */ /* 0x000fea0003800200 */
.L_x_58:
[----:B------:R-:W-:Y:S05]  /*3c00*/  @!P0 BRA `(.L_x_62) ;  /* 0xfffffffc00288947 */ /* 0x000fea000383ffff */
.L_x_57:
[----:B------:R-:W-:Y:S05]  /*3c10*/  BSYNC.RECONVERGENT B3 ;  /* 0x0000000000037941 */ /* 0x000fea0003800200 */
.L_x_55:
[----:B------:R-:W-:Y:S01]  /*3c20*/  UMOV UR4, 0xffffffff ;  /* 0xffffffff00047882 */ /* 0x000fe20000000000 */
[----:B------:R-:W-:Y:S02]  /*3c30*/  ISETP.NE.AND P0, PT, R5, RZ, PT ;  /* 0x000000ff0500720c */ /* 0x000fe40003f05270 */
[----:B------:R-:W-:Y:S11]  /*3c40*/  BRA.DIV UR4, `(.L_x_63) ;  /* 0x0000002204087947 */ /* 0x000ff6000b800000 */
[----:B------:R-:W-:Y:S01]  /*3c50*/  NOP ;  /* 0x0000000000007918 */ /* 0x000fe20000000000 */
.L_x_88:
[----:B------:R-:W-:Y:S05]  /*3c60*/  @P0 BRA `(.L_x_53) ;  /* 0x0000000400540947 */ /* 0x000fea0003800000 */
[----:B------:R-:W-:Y:S01]  /*3c70*/  BSSY.RECONVERGENT B3, `(.L_x_64) ;  /* 0x0000008000037945 */ /* 0x000fe20003800200 */
[----:B0-2---:R-:W-:-:S07]  /*3c80*/  IMAD.MOV.U32 R10, RZ, RZ, RZ ;  /* 0x000000ffff0a7224 */ /* 0x005fce00078e00ff */
.L_x_65:
[C---:B-1----:R-:W-:Y:S01]  /*3c90*/  IMAD R9, R10.reuse, 0x4, R7 ;  /* 0x000000040a097824 */ /* 0x042fe200078e0207 */
[C---:B------:R-:W-:Y:S01]  /*3ca0*/  ISETP.LT.U32.AND P1, PT, R10.reuse, 0x1f, PT ;  /* 0x0000001f0a00780c */ /* 0x040fe20003f21070 */
[----:B------:R-:W-:-:S04]  /*3cb0*/  VIADD R10, R10, 0x1 ;  /* 0x000000010a0a7836 */ /* 0x000fc80000000000 */
[----:B------:R-:W0:Y:S02]  /*3cc0*/  LDS R9, [R9] ;  /* 0x0000000009097984 */ /* 0x000e240000000800 */
[----:B0-----:R-:W-:-:S13]  /*3cd0*/  ISETP.NE.AND P0, PT, R9, RZ, PT ;  /* 0x000000ff0900720c */ /* 0x001fda0003f05270 */
[----:B------:R-:W-:Y:S05]  /*3ce0*/  @!P0 BRA P1, `(.L_x_65) ;  /* 0xfffffffc00e88947 */ /* 0x000fea000083ffff */
[----:B------:R-:W-:Y:S05]  /*3cf0*/  BSYNC.RECONVERGENT B3 ;  /* 0x0000000000037941 */ /* 0x000fea0003800200 */
.L_x_64:
[----:B------:R-:W-:Y:S05]  /*3d00*/  @!P0 BRA `(.L_x_53) ;  /* 0x00000004002c8947 */ /* 0x000fea0003800000 */
[----:B------:R-:W0:Y:S01]  /*3d10*/  LDS.S8 R9, [R7+0x80] ;  /* 0x0000800007097984 */ /* 0x000e220000000200 */
[----:B------:R-:W0:Y:S02]  /*3d20*/  LDCU UR4, c[0x0][0x388] ;  /* 0x00007100ff0477ac */ /* 0x000e240008000800 */
[----:B0-----:R-:W-:-:S13]  /*3d30*/  ISETP.GT.AND P0, PT, R9, UR4, PT ;  /* 0x0000000409007c0c */ /* 0x001fda000bf04270 */
[----:B------:R-:W-:Y:S05]  /*3d40*/  @P0 BRA `(.L_x_53) ;  /* 0x00000004001c0947 */ /* 0x000fea0003800000 */
[----:B------:R-:W0:Y:S01]  /*3d50*/  LDS R9, [R0+UR7] ;  /* 0x0000000700097984 */ /* 0x000e220008000800 */
[----:B------:R-:W0:Y:S03]  /*3d60*/  LDC.64 R10, c[0x0][0x3a0] ;  /* 0x0000e800ff0a7b82 */ /* 0x000e260000000a00 */
[----:B------:R-:W1:Y:S04]  /*3d70*/  LDS R15, [R7] ;  /* 0x00000000070f7984 */ /* 0x000e680000000800 */
[----:B------:R-:W2:Y:S04]  /*3d80*/  LDS R19, [R7+0x4] ;  /* 0x0000040007137984 */ /* 0x000ea80000000800 */
        /* <DEDUP_REMOVED lines=8> */
[----:B0-----:R-:W-:-:S03]  /*3e10*/  IMAD.WIDE R10, R9, 0x84, R10 ;  /* 0x00000084090a7825 */ /* 0x001fc600078e020a */
[----:B------:R-:W0:Y:S01]  /*3e20*/  LDS R37, [R7+0x28] ;  /* 0x0000280007257984 */ /* 0x000e220000000800 */
[----:B------:R-:W-:-:S03]  /*3e30*/  VIADD R9, R9, 0x1 ;  /* 0x0000000109097836 */ /* 0x000fc60000000000 */
[----:B------:R-:W0:Y:S04]  /*3e40*/  LDS R39, [R7+0x2c] ;  /* 0x00002c0007277984 */ /* 0x000e280000000800 */
        /* <DEDUP_REMOVED lines=21> */
[----:B-1----:R1:W-:Y:S04]  /*3fa0*/  STG.E desc[UR8][R10.64], R15 ;  /* 0x0000000f0a007986 */ /* 0x0023e8000c101908 */
[----:B--2---:R1:W-:Y:S04]  /*3fb0*/  STG.E desc[UR8][R10.64+0x4], R19 ;  /* 0x000004130a007986 */ /* 0x0043e8000c101908 */
[----:B---3--:R1:W-:Y:S04]  /*3fc0*/  STG.E desc[UR8][R10.64+0x8], R21 ;  /* 0x000008150a007986 */ /* 0x0083e8000c101908 */
[----:B----4-:R1:W-:Y:S04]  /*3fd0*/  STG.E desc[UR8][R10.64+0xc], R23 ;  /* 0x00000c170a007986 */ /* 0x0103e8000c101908 */
[----:B------:R1:W-:Y:S04]  /*3fe0*/  STG.E desc[UR8][R10.64+0x10], R25 ;  /* 0x000010190a007986 */ /* 0x0003e8000c101908 */
[----:B------:R1:W-:Y:S04]  /*3ff0*/  STG.E desc[UR8][R10.64+0x14], R27 ;  /* 0x0000141b0a007986 */ /* 0x0003e8000c101908 */
[----:B------:R1:W-:Y:S04]  /*4000*/  STG.E desc[UR8][R10.64+0x18], R29 ;  /* 0x0000181d0a007986 */ /* 0x0003e8000c101908 */
[----:B------:R1:W-:Y:S04]  /*4010*/  STG.E desc[UR8][R10.64+0x1c], R31 ;  /* 0x00001c1f0a007986 */ /* 0x0003e8000c101908 */
[----:B------:R1:W-:Y:S04]  /*4020*/  STG.E desc[UR8][R10.64+0x20], R33 ;  /* 0x000020210a007986 */ /* 0x0003e8000c101908 */
[----:B------:R1:W-:Y:S04]  /*4030*/  STG.E desc[UR8][R10.64+0x24], R35 ;  /* 0x000024230a007986 */ /* 0x0003e8000c101908 */
[----:B0-----:R1:W-:Y:S04]  /*4040*/  STG.E desc[UR8][R10.64+0x28], R37 ;  /* 0x000028250a007986 */ /* 0x0013e8000c101908 */
        /* <DEDUP_REMOVED lines=22> */
[----:B------:R1:W-:Y:S02]  /*41b0*/  STS [R0+UR7], R9 ;  /* 0x0000000900007988 */ /* 0x0003e40008000807 */
.L_x_53:
[----:B------:R-:W-:Y:S05]  /*41c0*/  BSYNC B2 ;  /* 0x0000000000027941 */ /* 0x000fea0003800000 */
.L_x_52:
[----:B------:R-:W-:-:S05]  /*41d0*/  VIADD R8, R8, 0x1 ;  /* 0x0000000108087836 */ /* 0x000fca0000000000 */
[----:B------:R-:W-:-:S13]  /*41e0*/  ISETP.NE.AND P0, PT, R8, 0x400, PT ;  /* 0x000004000800780c */ /* 0x000fda0003f05270 */
[----:B------:R-:W-:Y:S05]  /*41f0*/  @P0 BRA `(.L_x_66) ;  /* 0xffffffec00180947 */ /* 0x000fea000383ffff */
[----:B------:R-:W-:Y:S05]  /*4200*/  BSYNC B1 ;  /* 0x0000000000017941 */ /* 0x000fea0003800000 */
.L_x_50:
[----:B------:R-:W-:Y:S04]  /*4210*/  LDS R5, [R0+UR7] ;  /* 0x0000000700057984 */ /* 0x000fe80008000800 */
[----:B------:R-:W3:Y:S02]  /*4220*/  LDS R4, [R0+UR6] ;  /* 0x0000000600047984 */ /* 0x000ee40008000800 */
[----:B---3--:R-:W-:-:S13]  /*4230*/  ISETP.NE.AND P0, PT, R5, R4, PT ;  /* 0x000000040500720c */ /* 0x008fda0003f05270 */
[----:B------:R-:W-:Y:S05]  /*4240*/  @P0 BRA `(.L_x_67) ;  /* 0xffffffdc00ac0947 */ /* 0x000fea000383ffff */
.L_x_41:
[----:B------:R-:W-:Y:S05]  /*4250*/  BSYNC B0 ;  /* 0x0000000000007941 */ /* 0x000fea0003800000 */
.L_x_40:
[----:B------:R-:W3:Y:S01]  /*4260*/  LDCU UR4, c[0x0][0x380] ;  /* 0x00007000ff0477ac */ /* 0x000ee20008000800 */
[----:B------:R-:W-:-:S05]  /*4270*/  VIADD R2, R2, 0x80 ;  /* 0x0000008002027836 */ /* 0x000fca0000000000 */
[----:B---3--:R-:W-:-:S13]  /*4280*/  ISETP.GE.AND P0, PT, R2, UR4, PT ;  /* 0x0000000402007c0c */ /* 0x008fda000bf06270 */
[----:B------:R-:W-:Y:S05]  /*4290*/  @!P0 BRA `(.L_x_68) ;  /* 0xffffffc400248947 */ /* 0x000fea000383ffff */
.L_x_9:
[----:B------:R-:W3:Y:S01]  /*42a0*/  S2R R2, SR_TID.X ;  /* 0x0000000000027919 */ /* 0x000ee20000002100 */
[----:B------:R-:W-:Y:S05]  /*42b0*/  WARPSYNC.ALL ;  /* 0x0000000000007948 */ /* 0x000fea0003800000 */
[----:B-1----:R-:W1:Y:S08]  /*42c0*/  LDC R0, c[0x0][0x388] ;  /* 0x0000e200ff007b82 */ /* 0x002e700000000800 */
[----:B------:R-:W-:Y:S01]  /*42d0*/  BAR.SYNC.DEFER_BLOCKING 0x0 ;  /* 0x0000000000007b1d */ /* 0x000fe20000010000 */
[----:B-1----:R-:W-:-:S04]  /*42e0*/  ISETP.GE.AND P0, PT, R0, 0x3, PT ;  /* 0x000000030000780c */ /* 0x002fc80003f06270 */
[----:B---3--:R-:W-:-:S13]  /*42f0*/  ISETP.NE.OR P0, PT, R2, RZ, !P0 ;  /* 0x000000ff0200720c */ /* 0x008fda0004705670 */
[----:B------:R-:W-:Y:S05]  /*4300*/  @P0 EXIT ;  /* 0x000000000000094d */ /* 0x000fea0003800000 */
[----:B------:R-:W-:Y:S02]  /*4310*/  VIADD R2, R0, 0xfffffffd ;  /* 0xfffffffd00027836 */ /* 0x000fe40000000000 */
[----:B------:R-:W-:-:S03]  /*4320*/  IMAD.MOV.U32 R3, RZ, RZ, 0x3 ;  /* 0x00000003ff037424 */ /* 0x000fc600078e00ff */
[----:B------:R-:W-:Y:S01]  /*4330*/  ISETP.GE.U32.AND P0, PT, R2, 0x7, PT ;  /* 0x000000070200780c */ /* 0x000fe20003f06070 */
[----:B------:R-:W-:-:S05]  /*4340*/  VIADD R2, R0, 0xfffffffe ;  /* 0xfffffffe00027836 */ /* 0x000fca0000000000 */
[----:B------:R-:W-:-:S07]  /*4350*/  LOP3.LUT R26, R2, 0x7, RZ, 0xc0, !PT ;  /* 0x00000007021a7812 */ /* 0x000fce00078ec0ff */
[----:B------:R-:W-:Y:S05]  /*4360*/  @!P0 BRA `(.L_x_69) ;  /* 0x0000000800d08947 */ /* 0x000fea0003800000 */
[----:B------:R-:W1:Y:S01]  /*4370*/  LDCU.64 UR6, c[0x0][0x3b0] ;  /* 0x00007600ff0677ac */ /* 0x000e620008000a00 */
[----:B------:R-:W3:Y:S01]  /*4380*/  S2UR UR10, SR_CgaCtaId ;  /* 0x00000000000a79c3 */ /* 0x000ee20000008800 */
[----:B------:R-:W-:Y:S01]  /*4390*/  LOP3.LUT R4, R2, 0xfffffff8, RZ, 0xc0, !PT ;  /* 0xfffffff802047812 */ /* 0x000fe200078ec0ff */
[----:B------:R-:W-:Y:S01]  /*43a0*/  IMAD.MOV.U32 R3, RZ, RZ, RZ ;  /* 0x000000ffff037224 */ /* 0x000fe200078e00ff */
[----:B------:R-:W-:-:S03]  /*43b0*/  UMOV UR4, 0x400 ;  /* 0x0000040000047882 */ /* 0x000fc60000000000 */
[----:B------:R-:W-:Y:S01]  /*43c0*/  IMAD.MOV R4, RZ, RZ, -R4 ;  /* 0x000000ffff047224 */ /* 0x000fe200078e0a04 */
[----:B-1----:R-:W-:-:S04]  /*43d0*/  UIADD3 UR5, UP0, UPT, UR6, 0x28, URZ ;  /* 0x0000002806057890 */ /* 0x002fc8000ff1e0ff */
[----:B------:R-:W-:Y:S02]  /*43e0*/  UIADD3.X UR6, UPT, UPT, URZ, UR7, URZ, UP0, !UPT ;  /* 0x00000007ff067290 */ /* 0x000fe400087fe4ff */
[----:B------:R-:W-:Y:S01]  /*43f0*/  IMAD.U32 R28, RZ, RZ, UR5 ;  /* 0x00000005ff1c7e24 */ /* 0x000fe2000f8e00ff */
[----:B---3--:R-:W-:-:S03]  /*4400*/  ULEA UR4, UR10, UR4, 0x18 ;  /* 0x000000040a047291 */ /* 0x008fc6000f8ec0ff */
[----:B------:R-:W-:Y:S01]  /*4410*/  IMAD.U32 R31, RZ, RZ, UR6 ;  /* 0x00000006ff1f7e24 */ /* 0x000fe2000f8e00ff */
[----:B------:R-:W-:-:S12]  /*4420*/  UIADD3 UR4, UPT, UPT, UR4, 0x28, URZ ;  /* 0x0000002804047890 */ /* 0x000fd8000fffe0ff */
.L_x_70:
[----:B------:R-:W1:Y:S01]  /*4430*/  LDS.64 R6, [UR4+-0x10] ;  /* 0xfffff004ff067984 */ /* 0x000e620008000a00 */
[----:B------:R-:W-:Y:S02]  /*4440*/  VOTEU.ANY UR5, UPT, PT ;  /* 0x0000000000057886 */ /* 0x000fe400038e0100 */
[----:B------:R-:W-:Y:S01]  /*4450*/  UPOPC UR6, UR5 ;  /* 0x00000005000672bf */ /* 0x000fe20008000000 */
[----:B------:R-:W3:Y:S01]  /*4460*/  LDS.64 R14, [UR4+-0x8] ;  /* 0xfffff804ff0e7984 */ /* 0x000ee20008000a00 */
[----:B------:R-:W-:-:S03]  /*4470*/  UFLO.U32 UR5, UR5 ;  /* 0x00000005000572bd */ /* 0x000fc600080e0000 */
[----:B------:R-:W4:Y:S01]  /*4480*/  LDS.64 R18, [UR4] ;  /* 0x00000004ff127984 */ /* 0x000f220008000a00 */
[----:B------:R-:W4:Y:S01]  /*4490*/  S2R R16, SR_LANEID ;  /* 0x0000000000107919 */ /* 0x000f220000000000 */
[--C-:B-1----:R-:W-:Y:S02]  /*44a0*/  SHF.R.U32.HI R17, RZ, 0x9, R7.reuse ;  /* 0x00000009ff117819 */ /* 0x102fe40000011607 */
[----:B------:R-:W-:Y:S02]  /*44b0*/  SHF.R.U64 R5, R6, 0x9, R7 ;  /* 0x0000000906057819 */ /* 0x000fe40000001207 */
[----:B---3--:R-:W-:Y:S01]  /*44c0*/  SHF.R.U32.HI R29, RZ, 0x9, R15 ;  /* 0x00000009ff1d7819 */ /* 0x008fe2000001160f */
[----:B0-2---:R-:W-:Y:S01]  /*44d0*/  IMAD.WIDE.U32 R8, R17, -0x5f64a5ad, RZ ;  /* 0xa09b5a5311087825 */ /* 0x005fe200078e00ff */
[----:B----4-:R-:W-:-:S03]  /*44e0*/  SHF.R.U32.HI R27, RZ, 0x9, R19 ;  /* 0x00000009ff1b7819 */ /* 0x010fc60000011613 */
[----:B------:R-:W-:-:S04]  /*44f0*/  IMAD.WIDE.U32 R10, P0, R5, 0x44b82f, R8 ;  /* 0x0044b82f050a7825 */ /* 0x000fc80007800008 */
[----:B------:R-:W-:-:S04]  /*4500*/  IMAD.WIDE.U32 R8, R5, -0x5f64a5ad, RZ ;  /* 0xa09b5a5305087825 */ /* 0x000fc800078e00ff */
[----:B------:R-:W-:Y:S01]  /*4510*/  IMAD.X R13, RZ, RZ, RZ, P0 ;  /* 0x000000ffff0d7224 */ /* 0x000fe200000e06ff */
[----:B------:R-:W-:Y:S01]  /*4520*/  IADD3 RZ, P0, PT, R9, R10, RZ ;  /* 0x0000000a09ff7210 */ /* 0x000fe20007f1e0ff */
[----:B------:R-:W-:Y:S02]  /*4530*/  IMAD.MOV.U32 R12, RZ, RZ, R11 ;  /* 0x000000ffff0c7224 */ /* 0x000fe400078e000b */
[----:B------:R-:W-:-:S04]  /*4540*/  IMAD.WIDE.U32 R22, R27, -0x5f64a5ad, RZ ;  /* 0xa09b5a531b167825 */ /* 0x000fc800078e00ff */
[----:B------:R-:W-:Y:S01]  /*4550*/  IMAD.WIDE.U32.X R8, R17, 0x44b82f, R12, P0 ;  /* 0x0044b82f11087825 */ /* 0x000fe200000e040c */
[----:B------:R-:W-:Y:S02]  /*4560*/  SHF.R.U64 R17, R14, 0x9, R15 ;  /* 0x000000090e117819 */ /* 0x000fe4000000120f */
[----:B------:R-:W-:Y:S02]  /*4570*/  ISETP.EQ.U32.AND P0, PT, R16, UR5, PT ;  /* 0x0000000510007c0c */ /* 0x000fe4000bf02070 */
[--C-:B------:R-:W-:Y:S02]  /*4580*/  SHF.R.U64 R5, R8, 0xb, R9.reuse ;  /* 0x0000000b08057819 */ /* 0x100fe40000001209 */
[----:B------:R-:W-:Y:S02]  /*4590*/  SHF.R.U32.HI R12, RZ, 0xb, R9 ;  /* 0x0000000bff0c7819 */ /* 0x000fe40000011609 */
[----:B------:R-:W0:Y:S01]  /*45a0*/  LDS.64 R8, [UR4+0x8] ;  /* 0x00000804ff087984 */ /* 0x000e220008000a00 */
[----:B------:R-:W-:-:S03]  /*45b0*/  IMAD.WIDE.U32 R10, R5, -0x3b9aca00, R6 ;  /* 0xc4653600050a7825 */ /* 0x000fc600078e0006 */
[----:B------:R-:W1:Y:S01]  /*45c0*/  LDS.64 R6, [UR4+0x10] ;  /* 0x00001004ff067984 */ /* 0x000e620008000a00 */
[----:B------:R-:W-:-:S05]  /*45d0*/  IMAD R12, R12, -0x3b9aca00, RZ ;  /* 0xc46536000c0c7824 */ /* 0x000fca00078e02ff */
[----:B------:R-:W-:Y:S01]  /*45e0*/  IADD3 R5, PT, PT, R11, -R5, R12 ;  /* 0x800000050b057210 */ /* 0x000fe20007ffe00c */
[----:B------:R-:W-:-:S04]  /*45f0*/  IMAD.WIDE.U32 R12, R29, -0x5f64a5ad, RZ ;  /* 0xa09b5a531d0c7825 */ /* 0x000fc800078e00ff */
[----:B------:R-:W-:-:S04]  /*4600*/  IMAD.WIDE.U32 R10, R10, UR6, RZ ;  /* 0x000000060a0a7c25 */ /* 0x000fc8000f8e00ff */
[----:B------:R-:W-:Y:S01]  /*4610*/  IMAD R25, R5, UR6, RZ ;  /* 0x0000000605197c24 */ /* 0x000fe2000f8e02ff */
[----:B------:R-:W-:Y:S01]  /*4620*/  SHF.R.U64 R5, R18, 0x9, R19 ;  /* 0x0000000912057819 */ /* 0x000fe20000001213 */
[----:B------:R-:W-:-:S04]  /*4630*/  IMAD.WIDE.U32 R20, P1, R17, 0x44b82f, R12 ;  /* 0x0044b82f11147825 */ /* 0x000fc8000782000c */
[----:B------:R-:W-:-:S04]  /*4640*/  IMAD.WIDE.U32 R12, R17, -0x5f64a5ad, RZ ;  /* 0xa09b5a53110c7825 */ /* 0x000fc800078e00ff */
[----:B------:R-:W-:Y:S02]  /*4650*/  IMAD.IADD R17, R11, 0x1, R25 ;  /* 0x000000010b117824 */ /* 0x000fe400078e0219 */
[----:B------:R-:W-:Y:S01]  /*4660*/  IMAD.X R11, RZ, RZ, RZ, P1 ;  /* 0x000000ffff0b7224 */ /* 0x000fe200008e06ff */
[----:B------:R-:W-:Y:S01]  /*4670*/  IADD3 RZ, P1, PT, R13, R20, RZ ;  /* 0x000000140dff7210 */ /* 0x000fe20007f3e0ff */
[----:B------:R-:W-:Y:S02]  /*4680*/  IMAD.MOV.U32 R16, RZ, RZ, R10 ;  /* 0x000000ffff107224 */ /* 0x000fe400078e000a */
[----:B------:R-:W-:Y:S02]  /*4690*/  IMAD.MOV.U32 R10, RZ, RZ, R21 ;  /* 0x000000ffff0a7224 */ /* 0x000fe400078e0015 */
[----:B------:R-:W-:-:S04]  /*46a0*/  IMAD.WIDE.U32 R24, P2, R5, 0x44b82f, R22 ;  /* 0x0044b82f05187825 */ /* 0x000fc80007840016 */
[----:B------:R-:W-:-:S04]  /*46b0*/  IMAD.WIDE.U32 R22, R5, -0x5f64a5ad, RZ ;  /* 0xa09b5a5305167825 */ /* 0x000fc800078e00ff */
[----:B------:R-:W-:-:S04]  /*46c0*/  IMAD.WIDE.U32.X R12, R29, 0x44b82f, R10, P1 ;  /* 0x0044b82f1d0c7825 */ /* 0x000fc800008e040a */
[----:B------:R-:W-:Y:S01]  /*46d0*/  IMAD.X R21, RZ, RZ, RZ, P2 ;  /* 0x000000ffff157224 */ /* 0x000fe200010e06ff */
[----:B------:R-:W-:Y:S01]  /*46e0*/  IADD3 RZ, P2, PT, R23, R24, RZ ;  /* 0x0000001817ff7210 */ /* 0x000fe20007f5e0ff */
[----:B------:R-:W-:Y:S01]  /*46f0*/  IMAD.MOV.U32 R20, RZ, RZ, R25 ;  /* 0x000000ffff147224 */ /* 0x000fe200078e0019 */
[--C-:B------:R-:W-:Y:S01]  /*4700*/  SHF.R.U64 R25, R12, 0xb, R13.reuse ;  /* 0x0000000b0c197819 */ /* 0x100fe2000000120d */
[----:B------:R-:W-:Y:S01]  /*4710*/  IMAD.MOV.U32 R10, RZ, RZ, R28 ;  /* 0x000000ffff0a7224 */ /* 0x000fe200078e001c */
[----:B------:R-:W-:Y:S01]  /*4720*/  SHF.R.U32.HI R5, RZ, 0xb, R13 ;  /* 0x0000000bff057819 */ /* 0x000fe2000001160d */
[----:B------:R-:W-:Y:S01]  /*4730*/  IMAD.MOV.U32 R11, RZ, RZ, R31 ;  /* 0x000000ffff0b7224 */ /* 0x000fe200078e001f */
[----:B------:R-:W2:Y:S01]  /*4740*/  LDS.64 R12, [UR4+0x18] ;  /* 0x00001804ff0c7984 */ /* 0x000ea20008000a00 */
[----:B------:R-:W-:Y:S01]  /*4750*/  IMAD.WIDE.U32.X R22, R27, 0x44b82f, R20, P2 ;  /* 0x0044b82f1b167825 */ /* 0x000fe200010e0414 */
[----:B0-----:R-:W-:Y:S02]  /*4760*/  SHF.R.U32.HI R31, RZ, 0x9, R9 ;  /* 0x00000009ff1f7819 */ /* 0x001fe40000011609 */
[----:B------:R-:W-:Y:S01]  /*4770*/  @P0 REDG.E.ADD.64.STRONG.GPU desc[UR8][R10.64+-0x10], R16 ;  /* 0xfffff0100a00098e */ /* 0x000fe2000c12e508 */
[----:B------:R-:W-:Y:S01]  /*4780*/  IMAD.WIDE.U32 R20, R25, -0x3b9aca00, R14 ;  /* 0xc465360019147825 */ /* 0x000fe200078e000e */
[----:B------:R-:W-:-:S02]  /*4790*/  SHF.R.U64 R27, R22, 0xb, R23 ;  /* 0x0000000b161b7819 */ /* 0x000fc40000001217 */
[----:B------:R-:W0:Y:S01]  /*47a0*/  LDS.64 R16, [UR4+0x20] ;  /* 0x00002004ff107984 */ /* 0x000e220008000a00 */
[----:B------:R-:W-:Y:S01]  /*47b0*/  SHF.R.U32.HI R24, RZ, 0xb, R23 ;  /* 0x0000000bff187819 */ /* 0x000fe20000011617 */
[----:B------:R-:W-:Y:S01]  /*47c0*/  IMAD R28, R5, -0x3b9aca00, RZ ;  /* 0xc4653600051c7824 */ /* 0x000fe200078e02ff */
[----:B------:R-:W-:Y:S01]  /*47d0*/  SHF.R.U64 R5, R8, 0x9, R9 ;  /* 0x0000000908057819 */ /* 0x000fe20000001209 */
[----:B------:R-:W3:Y:S01]  /*47e0*/  LDS.64 R14, [UR4+0x28] ;  /* 0x00002804ff0e7984 */ /* 0x000ee20008000a00 */
[----:B------:R-:W-:Y:S02]  /*47f0*/  IMAD.WIDE.U32 R22, R31, -0x5f64a5ad, RZ ;  /* 0xa09b5a531f167825 */ /* 0x000fe400078e00ff */
[----:B------:R-:W-:Y:S02]  /*4800*/  IADD3 R28, PT, PT, R21, -R25, R28 ;  /* 0x80000019151c7210 */ /* 0x000fe40007ffe01c */
[----:B------:R-:W-:-:S04]  /*4810*/  IMAD.WIDE.U32 R18, R27, -0x3b9aca00, R18 ;  /* 0xc46536001b127825 */ /* 0x000fc800078e0012 */
[----:B------:R-:W-:Y:S02]  /*4820*/  IMAD R30, R24, -0x3b9aca00, RZ ;  /* 0xc4653600181e7824 */ /* 0x000fe400078e02ff */
[----:B------:R-:W-:-:S04]  /*4830*/  IMAD.WIDE.U32 R24, P1, R5, 0x44b82f, R22 ;  /* 0x0044b82f05187825 */ /* 0x000fc80007820016 */
[----:B------:R-:W-:Y:S01]  /*4840*/  IMAD.WIDE.U32 R22, R5, -0x5f64a5ad, RZ ;  /* 0xa09b5a5305167825 */ /* 0x000fe200078e00ff */
[----:B------:R-:W-:Y:S02]  /*4850*/  IADD3 R22, PT, PT, R19, -R27, R30 ;  /* 0x8000001b13167210 */ /* 0x000fe40007ffe01e */
[--C-:B-1----:R-:W-:Y:S01]  /*4860*/  SHF.R.U32.HI R27, RZ, 0x9, R7.reuse ;  /* 0x00000009ff1b7819 */ /* 0x102fe20000011607 */
[----:B------:R-:W-:Y:S01]  /*4870*/  IMAD.WIDE.U32 R20, R20, UR6, RZ ;  /* 0x0000000614147c25 */ /* 0x000fe2000f8e00ff */
[----:B------:R-:W-:Y:S02]  /*4880*/  IADD3 RZ, P2, PT, R23, R24, RZ ;  /* 0x0000001817ff7210 */ /* 0x000fe40007f5e0ff */
[----:B------:R-:W-:Y:S01]  /*4890*/  SHF.R.U64 R5, R6, 0x9, R7 ;  /* 0x0000000906057819 */ /* 0x000fe20000001207 */
[----:B------:R-:W-:Y:S02]  /*48a0*/  IMAD R29, R28, UR6, RZ ;  /* 0x000000061c1d7c24 */ /* 0x000fe4000f8e02ff */
[----:B------:R-:W-:-:S02]  /*48b0*/  IMAD R33, R22, UR6, RZ ;  /* 0x0000000616217c24 */ /* 0x000fc4000f8e02ff */
[----:B------:R-:W-:Y:S02]  /*48c0*/  IMAD.X R23, RZ, RZ, RZ, P1 ;  /* 0x000000ffff177224 */ /* 0x000fe400008e06ff */
[----:B------:R-:W-:Y:S02]  /*48d0*/  IMAD.MOV.U32 R22, RZ, RZ, R25 ;  /* 0x000000ffff167224 */ /* 0x000fe400078e0019 */
[----:B------:R-:W-:Y:S02]  /*48e0*/  IMAD.IADD R21, R21, 0x1, R29 ;  /* 0x0000000115157824 */ /* 0x000fe400078e021d */
[----:B------:R-:W-:Y:S01]  /*48f0*/  IMAD.WIDE.U32 R28, R27, -0x5f64a5ad, RZ ;  /* 0xa09b5a531b1c7825 */ /* 0x000fe200078e00ff */
[----:B--2---:R-:W-:Y:S02]  /*4900*/  SHF.R.U32.HI R37, RZ, 0x9, R13 ;  /* 0x00000009ff257819 */ /* 0x004fe4000001160d */
[----:B------:R1:W-:Y:S01]  /*4910*/  @P0 REDG.E.ADD.64.STRONG.GPU desc[UR8][R10.64+-0x8], R20 ;  /* 0xfffff8140a00098e */ /* 0x0003e2000c12e508 */
[----:B------:R-:W-:-:S04]  /*4920*/  IMAD.WIDE.U32.X R22, R31, 0x44b82f, R22, P2 ;  /* 0x0044b82f1f167825 */ /* 0x000fc800010e0416 */
[----:B------:R-:W-:-:S04]  /*4930*/  IMAD.WIDE.U32 R28, P1, R5, 0x44b82f, R28 ;  /* 0x0044b82f051c7825 */ /* 0x000fc8000782001c */
[----:B------:R-:W-:Y:S01]  /*4940*/  IMAD.WIDE.U32 R24, R5, -0x5f64a5ad, RZ ;  /* 0xa09b5a5305187825 */ /* 0x000fe200078e00ff */
[--C-:B------:R-:W-:Y:S02]  /*4950*/  SHF.R.U64 R5, R22, 0xb, R23.reuse ;  /* 0x0000000b16057819 */ /* 0x100fe40000001217 */
[----:B------:R-:W-:Y:S01]  /*4960*/  SHF.R.U32.HI R22, RZ, 0xb, R23 ;  /* 0x0000000bff167819 */ /* 0x000fe20000011617 */
[----:B------:R-:W-:Y:S01]  /*4970*/  IMAD.X R23, RZ, RZ, RZ, P1 ;  /* 0x000000ffff177224 */ /* 0x000fe200008e06ff */
[----:B------:R-:W-:Y:S01]  /*4980*/  IADD3 RZ, P2, PT, R25, R28, RZ ;  /* 0x0000001c19ff7210 */ /* 0x000fe20007f5e0ff */
[----:B------:R-:W-:-:S04]  /*4990*/  IMAD.WIDE.U32 R8, R5, -0x3b9aca00, R8 ;  /* 0xc465360005087825 */ /* 0x000fc800078e0008 */
[----:B------:R-:W-:Y:S02]  /*49a0*/  IMAD R36, R22, -0x3b9aca00, RZ ;  /* 0xc465360016247824 */ /* 0x000fe400078e02ff */
[----:B------:R-:W-:Y:S02]  /*49b0*/  IMAD.MOV.U32 R22, RZ, RZ, R29 ;  /* 0x000000ffff167224 */ /* 0x000fe400078e001d */
[----:B------:R-:W-:Y:S01]  /*49c0*/  IMAD.WIDE.U32 R18, R18, UR6, RZ ;  /* 0x0000000612127c25 */ /* 0x000fe2000f8e00ff */
[----:B------:R-:W-:-:S03]  /*49d0*/  IADD3 R36, PT, PT, R9, -R5, R36 ;  /* 0x8000000509247210 */ /* 0x000fc60007ffe024 */
[----:B-1----:R-:W-:Y:S01]  /*49e0*/  IMAD.WIDE.U32.X R20, R27, 0x44b82f, R22, P2 ;  /* 0x0044b82f1b147825 */ /* 0x002fe200010e0416 */
[----:B------:R-:W-:-:S03]  /*49f0*/  SHF.R.U64 R9, R12, 0x9, R13 ;  /* 0x000000090c097819 */ /* 0x000fc6000000120d */
[----:B------:R-:W-:Y:S02]  /*4a00*/  IMAD.IADD R19, R19, 0x1, R33 ;  /* 0x0000000113137824 */ /* 0x000fe400078e0221 */
[----:B------:R-:W-:Y:S01]  /*4a10*/  IMAD.WIDE.U32 R22, R37, -0x5f64a5ad, RZ ;  /* 0xa09b5a5325167825 */ /* 0x000fe200078e00ff */
[----:B0-----:R-:W-:Y:S02]  /*4a20*/  SHF.R.U32.HI R35, RZ, 0x9, R17 ;  /* 0x00000009ff237819 */ /* 0x001fe40000011611 */
[----:B---3--:R-:W-:Y:S01]  /*4a30*/  SHF.R.U32.HI R27, RZ, 0x9, R15 ;  /* 0x00000009ff1b7819 */ /* 0x008fe2000001160f */
[----:B------:R0:W-:Y:S01]  /*4a40*/  @P0 REDG.E.ADD.64.STRONG.GPU desc[UR8][R10.64], R18 ;  /* 0x000000120a00098e */ /* 0x0001e2000c12e508 */
[----:B------:R-:W-:Y:S01]  /*4a50*/  SHF.R.U64 R5, R20, 0xb, R21 ;  /* 0x0000000b14057819 */ /* 0x000fe20000001215 */
[----:B------:R-:W-:Y:S01]  /*4a60*/  IMAD.WIDE.U32 R22, P1, R9, 0x44b82f, R22 ;  /* 0x0044b82f09167825 */ /* 0x000fe20007820016 */
[----:B------:R-:W-:Y:S02]  /*4a70*/  SHF.R.U32.HI R34, RZ, 0xb, R21 ;  /* 0x0000000bff227819 */ /* 0x000fe40000011615 */
[----:B------:R-:W-:Y:S01]  /*4a80*/  SHF.R.U64 R31, R16, 0x9, R17 ;  /* 0x00000009101f7819 */ /* 0x000fe20000001211 */
[----:B------:R-:W-:-:S04]  /*4a90*/  IMAD.WIDE.U32 R20, R35, -0x5f64a5ad, RZ ;  /* 0xa09b5a5323147825 */ /* 0x000fc800078e00ff */
[----:B------:R-:W-:-:S04]  /*4aa0*/  IMAD.WIDE.U32 R28, R27, -0x5f64a5ad, RZ ;  /* 0xa09b5a531b1c7825 */ /* 0x000fc800078e00ff */
[----:B0-----:R-:W-:Y:S01]  /*4ab0*/  IMAD.WIDE.U32 R18, R9, -0x5f64a5ad, RZ ;  /* 0xa09b5a5309127825 */ /* 0x001fe200078e00ff */
[----:B------:R-:W-:-:S04]  /*4ac0*/  SHF.R.U64 R9, R14, 0x9, R15 ;  /* 0x000000090e097819 */ /* 0x000fc8000000120f */
[----:B------:R-:W-:Y:S01]  /*4ad0*/  IADD3 RZ, P2, PT, R19, R22, RZ ;  /* 0x0000001613ff7210 */ /* 0x000fe20007f5e0ff */
[----:B------:R-:W-:Y:S02]  /*4ae0*/  IMAD.X R19, RZ, RZ, RZ, P1 ;  /* 0x000000ffff137224 */ /* 0x000fe400008e06ff */
[----:B------:R-:W-:-:S04]  /*4af0*/  IMAD.WIDE.U32 R24, P1, R31, 0x44b82f, R20 ;  /* 0x0044b82f1f187825 */ /* 0x000fc80007820014 */
[----:B------:R-:W-:-:S04]  /*4b00*/  IMAD.WIDE.U32 R20, R31, -0x5f64a5ad, RZ ;  /* 0xa09b5a531f147825 */ /* 0x000fc800078e00ff */
[----:B------:R-:W-:-:S04]  /*4b10*/  IMAD.WIDE.U32 R30, P3, R9, 0x44b82f, R28 ;  /* 0x0044b82f091e7825 */ /* 0x000fc8000786001c */
[----:B------:R-:W-:-:S04]  /*4b20*/  IMAD.WIDE.U32 R28, R9, -0x5f64a5ad, RZ ;  /* 0xa09b5a53091c7825 */ /* 0x000fc800078e00ff */
[----:B------:R-:W-:Y:S02]  /*4b30*/  IMAD.MOV.U32 R18, RZ, RZ, R23 ;  /* 0x000000ffff127224 */ /* 0x000fe400078e0017 */
[----:B------:R-:W-:Y:S01]  /*4b40*/  IMAD.X R23, RZ, RZ, RZ, P1 ;  /* 0x000000ffff177224 */ /* 0x000fe200008e06ff */
[----:B------:R-:W-:Y:S01]  /*4b50*/  IADD3 RZ, P1, PT, R21, R24, RZ ;  /* 0x0000001815ff7210 */ /* 0x000fe20007f3e0ff */
[----:B------:R-:W-:Y:S01]  /*4b60*/  IMAD.X R33, RZ, RZ, RZ, P3 ;  /* 0x000000ffff217224 */ /* 0x000fe200018e06ff */
[----:B------:R-:W-:Y:S01]  /*4b70*/  IADD3 RZ, P3, PT, R29, R30, RZ ;  /* 0x0000001e1dff7210 */ /* 0x000fe20007f7e0ff */
[----:B------:R-:W-:Y:S02]  /*4b80*/  IMAD.MOV.U32 R22, RZ, RZ, R25 ;  /* 0x000000ffff167224 */ /* 0x000fe400078e0019 */
[----:B------:R-:W-:Y:S02]  /*4b90*/  IMAD.MOV.U32 R32, RZ, RZ, R31 ;  /* 0x000000ffff207224 */ /* 0x000fe400078e001f */
[----:B------:R-:W-:-:S04]  /*4ba0*/  IMAD.WIDE.U32.X R18, R37, 0x44b82f, R18, P2 ;  /* 0x0044b82f25127825 */ /* 0x000fc800010e0412 */
[----:B------:R-:W-:-:S04]  /*4bb0*/  IMAD.WIDE.U32.X R20, R35, 0x44b82f, R22, P1 ;  /* 0x0044b82f23147825 */ /* 0x000fc800008e0416 */
[----:B------:R-:W-:Y:S01]  /*4bc0*/  IMAD.WIDE.U32.X R22, R27, 0x44b82f, R32, P3 ;  /* 0x0044b82f1b167825 */ /* 0x000fe200018e0420 */
[--C-:B------:R-:W-:Y:S02]  /*4bd0*/  SHF.R.U64 R27, R18, 0xb, R19.reuse ;  /* 0x0000000b121b7819 */ /* 0x100fe40000001213 */
[----:B------:R-:W-:Y:S02]  /*4be0*/  SHF.R.U32.HI R18, RZ, 0xb, R19 ;  /* 0x0000000bff127819 */ /* 0x000fe40000011613 */
[--C-:B------:R-:W-:Y:S02]  /*4bf0*/  SHF.R.U64 R25, R20, 0xb, R21.reuse ;  /* 0x0000000b14197819 */ /* 0x100fe40000001215 */
[----:B------:R-:W-:Y:S02]  /*4c00*/  SHF.R.U32.HI R20, RZ, 0xb, R21 ;  /* 0x0000000bff147819 */ /* 0x000fe40000011615 */
[--C-:B------:R-:W-:Y:S02]  /*4c10*/  SHF.R.U64 R19, R22, 0xb, R23.reuse ;  /* 0x0000000b16137819 */ /* 0x100fe40000001217 */
[----:B------:R-:W-:Y:S01]  /*4c20*/  SHF.R.U32.HI R22, RZ, 0xb, R23 ;  /* 0x0000000bff167819 */ /* 0x000fe20000011617 */
[----:B------:R-:W-:-:S04]  /*4c30*/  IMAD.WIDE.U32 R8, R8, UR6, RZ ;  /* 0x0000000608087c25 */ /* 0x000fc8000f8e00ff */
[----:B------:R-:W-:Y:S02]  /*4c40*/  IMAD R21, R36, UR6, RZ ;  /* 0x0000000624157c24 */ /* 0x000fe4000f8e02ff */
[----:B------:R-:W-:-:S04]  /*4c50*/  IMAD.WIDE.U32 R6, R5, -0x3b9aca00, R6 ;  /* 0xc465360005067825 */ /* 0x000fc800078e0006 */
[----:B------:R-:W-:Y:S02]  /*4c60*/  IMAD R34, R34, -0x3b9aca00, RZ ;  /* 0xc465360022227824 */ /* 0x000fe400078e02ff */
[----:B------:R-:W-:-:S04]  /*4c70*/  IMAD.WIDE.U32 R12, R27, -0x3b9aca00, R12 ;  /* 0xc46536001b0c7825 */ /* 0x000fc800078e000c */
[----:B------:R-:W-:Y:S02]  /*4c80*/  IMAD R18, R18, -0x3b9aca00, RZ ;  /* 0xc465360012127824 */ /* 0x000fe400078e02ff */
[----:B------:R-:W-:-:S04]  /*4c90*/  IMAD.WIDE.U32 R16, R25, -0x3b9aca00, R16 ;  /* 0xc465360019107825 */ /* 0x000fc800078e0010 */
[----:B------:R-:W-:Y:S02]  /*4ca0*/  IMAD R23, R20, -0x3b9aca00, RZ ;  /* 0xc465360014177824 */ /* 0x000fe400078e02ff */
[----:B------:R-:W-:Y:S01]  /*4cb0*/  IMAD.WIDE.U32 R14, R19, -0x3b9aca00, R14 ;  /* 0xc4653600130e7825 */ /* 0x000fe200078e000e */
[----:B------:R-:W-:-:S03]  /*4cc0*/  IADD3 R20, PT, PT, R13, -R27, R18 ;  /* 0x8000001b0d147210 */ /* 0x000fc60007ffe012 */
[----:B------:R-:W-:Y:S02]  /*4cd0*/  IMAD R22, R22, -0x3b9aca00, RZ ;  /* 0xc465360016167824 */ /* 0x000fe400078e02ff */
[----:B------:R-:W-:Y:S01]  /*4ce0*/  IMAD.IADD R9, R9, 0x1, R21 ;  /* 0x0000000109097824 */ /* 0x000fe200078e0215 */
[----:B------:R-:W-:Y:S02]  /*4cf0*/  IADD3 R21, PT, PT, R7, -R5, R34 ;  /* 0x8000000507157210 */ /* 0x000fe40007ffe022 */
[----:B------:R-:W-:Y:S02]  /*4d00*/  IADD3 R18, PT, PT, R17, -R25, R23 ;  /* 0x8000001911127210 */ /* 0x000fe40007ffe017 */
[----:B------:R-:W-:Y:S01]  /*4d10*/  IADD3 R5, PT, PT, R15, -R19, R22 ;  /* 0x800000130f057210 */ /* 0x000fe20007ffe016 */
[----:B------:R-:W-:Y:S01]  /*4d20*/  IMAD.WIDE.U32 R6, R6, UR6, RZ ;  /* 0x0000000606067c25 */ /* 0x000fe2000f8e00ff */
[----:B------:R1:W-:Y:S03]  /*4d30*/  @P0 REDG.E.ADD.64.STRONG.GPU desc[UR8][R10.64+0x8], R8 ;  /* 0x000008080a00098e */ /* 0x0003e6000c12e508 */
[----:B------:R-:W-:-:S02]  /*4d40*/  IMAD R21, R21, UR6, RZ ;  /* 0x0000000615157c24 */ /* 0x000fc4000f8e02ff */
[----:B------:R-:W-:-:S04]  /*4d50*/  IMAD.WIDE.U32 R12, R12, UR6, RZ ;  /* 0x000000060c0c7c25 */ /* 0x000fc8000f8e00ff */
[----:B------:R-:W-:Y:S02]  /*4d60*/  IMAD R19, R20, UR6, RZ ;  /* 0x0000000614137c24 */ /* 0x000fe4000f8e02ff */
[----:B------:R-:W-:-:S04]  /*4d70*/  IMAD.WIDE.U32 R16, R16, UR6, RZ ;  /* 0x0000000610107c25 */ /* 0x000fc8000f8e00ff */
[----:B------:R-:W-:Y:S02]  /*4d80*/  IMAD R23, R18, UR6, RZ ;  /* 0x0000000612177c24 */ /* 0x000fe4000f8e02ff */
[----:B------:R-:W-:-:S04]  /*4d90*/  IMAD.WIDE.U32 R14, R14, UR6, RZ ;  /* 0x000000060e0e7c25 */ /* 0x000fc8000f8e00ff */
[----:B------:R-:W-:Y:S02]  /*4da0*/  IMAD R5, R5, UR6, RZ ;  /* 0x0000000605057c24 */ /* 0x000fe4000f8e02ff */
[----:B------:R-:W-:Y:S02]  /*4db0*/  IMAD.IADD R7, R7, 0x1, R21 ;  /* 0x0000000107077824 */ /* 0x000fe400078e0215 */
[----:B------:R-:W-:Y:S02]  /*4dc0*/  IMAD.IADD R13, R13, 0x1, R19 ;  /* 0x000000010d0d7824 */ /* 0x000fe400078e0213 */
[----:B------:R-:W-:Y:S01]  /*4dd0*/  IMAD.IADD R17, R17, 0x1, R23 ;  /* 0x0000000111117824 */ /* 0x000fe200078e0217 */
[----:B------:R1:W-:Y:S01]  /*4de0*/  @P0 REDG.E.ADD.64.STRONG.GPU desc[UR8][R10.64+0x10], R6 ;  /* 0x000010060a00098e */ /* 0x0003e2000c12e508 */
[----:B------:R-:W-:Y:S02]  /*4df0*/  IMAD.IADD R15, R15, 0x1, R5 ;  /* 0x000000010f0f7824 */ /* 0x000fe400078e0205 */
[----:B------:R-:W-:Y:S01]  /*4e00*/  VIADD R4, R4, 0x8 ;  /* 0x0000000804047836 */ /* 0x000fe20000000000 */
[----:B------:R1:W-:Y:S04]  /*4e10*/  @P0 REDG.E.ADD.64.STRONG.GPU desc[UR8][R10.64+0x18], R12 ;  /* 0x0000180c0a00098e */ /* 0x0003e8000c12e508 */
[----:B------:R1:W-:Y:S04]  /*4e20*/  @P0 REDG.E.ADD.64.STRONG.GPU desc[UR8][R10.64+0x20], R16 ;  /* 0x000020100a00098e */ /* 0x0003e8000c12e508 */
[----:B------:R1:W-:Y:S01]  /*4e30*/  @P0 REDG.E.ADD.64.STRONG.GPU desc[UR8][R10.64+0x28], R14 ;  /* 0x0000280e0a00098e */ /* 0x0003e2000c12e508 */
[----:B------:R-:W-:-:S02]  /*4e40*/  ISETP.NE.AND P0, PT, R4, RZ, PT ;  /* 0x000000ff0400720c */ /* 0x000fc40003f05270 */
[----:B------:R-:W-:Y:S01]  /*4e50*/  IADD3 R28, P1, PT, R10, 0x40, RZ ;  /* 0x000000400a1c7810 */ /* 0x000fe20007f3e0ff */
[----:B------:R-:W-:Y:S01]  /*4e60*/  UIADD3 UR4, UPT, UPT, UR4, 0x40, URZ ;  /* 0x0000004004047890 */ /* 0x000fe2000fffe0ff */
[----:B------:R-:W-:-:S03]  /*4e70*/  VIADD R3, R3, 0x8 ;  /* 0x0000000803037836 */ /* 0x000fc60000000000 */
[----:B------:R-:W-:-:S06]  /*4e80*/  IMAD.X R31, RZ, RZ, R11, P1 ;  /* 0x000000ffff1f7224 */ /* 0x000fcc00008e060b */
[----:B-1----:R-:W-:Y:S05]  /*4e90*/  @P0 BRA `(.L_x_70) ;  /* 0xfffffff400640947 */ /* 0x002fea000383ffff */
[----:B------:R-:W-:-:S07]  /*4ea0*/  VIADD R3, R3, 0x3 ;  /* 0x0000000303037836 */ /* 0x000fce0000000000 */
.L_x_69:
[----:B------:R-:W-:-:S13]  /*4eb0*/  ISETP.NE.AND P0, PT, R26, RZ, PT ;  /* 0x000000ff1a00720c */ /* 0x000fda0003f05270 */
[----:B------:R-:W-:Y:S05]  /*4ec0*/  @!P0 EXIT ;  /* 0x000000000000894d */ /* 0x000fea0003800000 */
[----:B------:R-:W-:Y:S02]  /*4ed0*/  ISETP.GE.U32.AND P1, PT, R26, 0x4, PT ;  /* 0x000000041a00780c */ /* 0x000fe40003f26070 */
[----:B------:R-:W-:-:S04]  /*4ee0*/  LOP3.LUT R2, R2, 0x3, RZ, 0xc0, !PT ;  /* 0x0000000302027812 */ /* 0x000fc800078ec0ff */
[----:B------:R-:W-:-:S07]  /*4ef0*/  ISETP.NE.AND P0, PT, R2, RZ, PT ;  /* 0x000000ff0200720c */ /* 0x000fce0003f05270 */
[----:B------:R-:W-:Y:S06]  /*4f00*/  @!P1 BRA `(.L_x_71) ;  /* 0x0000000400609947 */ /* 0x000fec0003800000 */
[----:B------:R-:W1:Y:S01]  /*4f10*/  S2R R5, SR_CgaCtaId ;  /* 0x0000000000057919 */ /* 0x000e620000008800 */
[----:B------:R-:W-:Y:S01]  /*4f20*/  MOV R4, 0x400 ;  /* 0x0000040000047802 */ /* 0x000fe20000000f00 */
[----:B------:R-:W-:Y:S01]  /*4f30*/  VOTEU.ANY UR4, UPT, PT ;  /* 0x0000000000047886 */ /* 0x000fe200038e0100 */
[----:B------:R-:W3:Y:S01]  /*4f40*/  S2R R28, SR_LANEID ;  /* 0x00000000001c7919 */ /* 0x000ee20000000000 */
[----:B------:R-:W-:Y:S02]  /*4f50*/  UPOPC UR5, UR4 ;  /* 0x00000004000572bf */ /* 0x000fe40008000000 */
[----:B------:R-:W-:Y:S01]  /*4f60*/  UFLO.U32 UR4, UR4 ;  /* 0x00000004000472bd */ /* 0x000fe200080e0000 */
[----:B-1----:R-:W-:-:S05]  /*4f70*/  LEA R4, R5, R4, 0x18 ;  /* 0x0000000405047211 */ /* 0x002fca00078ec0ff */
[----:B------:R-:W-:-:S05]  /*4f80*/  IMAD R18, R3, 0x8, R4 ;  /* 0x0000000803127824 */ /* 0x000fca00078e0204 */
[----:B0-2---:R-:W0:Y:S04]  /*4f90*/  LDS.64 R10, [R18] ;  /* 0x00000000120a7984 */ /* 0x005e280000000a00 */
[----:B------:R-:W1:Y:S04]  /*4fa0*/  LDS.64 R8, [R18+0x8] ;  /* 0x0000080012087984 */ /* 0x000e680000000a00 */
[----:B------:R-:W2:Y:S04]  /*4fb0*/  LDS.64 R4, [R18+0x10] ;  /* 0x0000100012047984 */ /* 0x000ea80000000a00 */
[----:B------:R-:W4:Y:S01]  /*4fc0*/  LDS.64 R6, [R18+0x18] ;  /* 0x0000180012067984 */ /* 0x000f220000000a00 */
[----:B0-----:R-:W-:-:S02]  /*4fd0*/  SHF.R.U32.HI R21, RZ, 0x9, R11 ;  /* 0x00000009ff157819 */ /* 0x001fc4000001160b */
[----:B------:R-:W-:Y:S02]  /*4fe0*/  SHF.R.U64 R17, R10, 0x9, R11 ;  /* 0x000000090a117819 */ /* 0x000fe4000000120b */
[--C-:B-1----:R-:W-:Y:S01]  /*4ff0*/  SHF.R.U32.HI R31, RZ, 0x9, R9.reuse ;  /* 0x00000009ff1f7819 */ /* 0x102fe20000011609 */
[----:B------:R-:W-:Y:S01]  /*5000*/  IMAD.WIDE.U32 R12, R21, -0x5f64a5ad, RZ ;  /* 0xa09b5a53150c7825 */ /* 0x000fe200078e00ff */
[----:B------:R-:W-:Y:S02]  /*5010*/  SHF.R.U64 R19, R8, 0x9, R9 ;  /* 0x0000000908137819 */ /* 0x000fe40000001209 */
[--C-:B--2---:R-:W-:Y:S02]  /*5020*/  SHF.R.U32.HI R29, RZ, 0x9, R5.reuse ;  /* 0x00000009ff1d7819 */ /* 0x104fe40000011605 */
[----:B------:R-:W-:Y:S01]  /*5030*/  SHF.R.U64 R23, R4, 0x9, R5 ;  /* 0x0000000904177819 */ /* 0x000fe20000001205 */
[----:B------:R-:W-:Y:S01]  /*5040*/  IMAD.WIDE.U32 R14, P1, R17, 0x44b82f, R12 ;  /* 0x0044b82f110e7825 */ /* 0x000fe2000782000c */
[----:B----4-:R-:W-:-:S02]  /*5050*/  SHF.R.U32.HI R27, RZ, 0x9, R7 ;  /* 0x00000009ff1b7819 */ /* 0x010fc40000011607 */
[----:B------:R-:W-:Y:S01]  /*5060*/  SHF.R.U64 R25, R6, 0x9, R7 ;  /* 0x0000000906197819 */ /* 0x000fe20000001207 */
[----:B------:R-:W-:-:S04]  /*5070*/  IMAD.WIDE.U32 R12, R17, -0x5f64a5ad, RZ ;  /* 0xa09b5a53110c7825 */ /* 0x000fc800078e00ff */
[----:B------:R-:W-:Y:S01]  /*5080*/  IMAD.WIDE.U32 R16, R31, -0x5f64a5ad, RZ ;  /* 0xa09b5a531f107825 */ /* 0x000fe200078e00ff */
[----:B------:R-:W-:-:S03]  /*5090*/  IADD3 RZ, P2, PT, R13, R14, RZ ;  /* 0x0000000e0dff7210 */ /* 0x000fc60007f5e0ff */
[----:B------:R-:W-:Y:S02]  /*50a0*/  IMAD.X R13, RZ, RZ, RZ, P1 ;  /* 0x000000ffff0d7224 */ /* 0x000fe400008e06ff */
[----:B------:R-:W-:Y:S02]  /*50b0*/  IMAD.MOV.U32 R12, RZ, RZ, R15 ;  /* 0x000000ffff0c7224 */ /* 0x000fe400078e000f */
[----:B------:R-:W-:-:S04]  /*50c0*/  IMAD.WIDE.U32 R16, P1, R19, 0x44b82f, R16 ;  /* 0x0044b82f13107825 */ /* 0x000fc80007820010 */
[----:B------:R-:W-:-:S04]  /*50d0*/  IMAD.WIDE.U32 R14, R19, -0x5f64a5ad, RZ ;  /* 0xa09b5a53130e7825 */ /* 0x000fc800078e00ff */
[----:B------:R-:W-:Y:S01]  /*50e0*/  IMAD.WIDE.U32.X R12, R21, 0x44b82f, R12, P2 ;  /* 0x0044b82f150c7825 */ /* 0x000fe200010e040c */
[----:B------:R-:W-:-:S03]  /*50f0*/  IADD3 RZ, P2, PT, R15, R16, RZ ;  /* 0x000000100fff7210 */ /* 0x000fc60007f5e0ff */
[----:B------:R-:W-:Y:S01]  /*5100*/  IMAD.WIDE.U32 R14, R29, -0x5f64a5ad, RZ ;  /* 0xa09b5a531d0e7825 */ /* 0x000fe200078e00ff */
[--C-:B------:R-:W-:Y:S02]  /*5110*/  SHF.R.U64 R33, R12, 0xb, R13.reuse ;  /* 0x0000000b0c217819 */ /* 0x100fe4000000120d */
[----:B------:R-:W-:Y:S01]  /*5120*/  SHF.R.U32.HI R26, RZ, 0xb, R13 ;  /* 0x0000000bff1a7819 */ /* 0x000fe2000001160d */
[----:B------:R-:W-:-:S04]  /*5130*/  IMAD.WIDE.U32 R20, R27, -0x5f64a5ad, RZ ;  /* 0xa09b5a531b147825 */ /* 0x000fc800078e00ff */
[----:B------:R-:W-:Y:S02]  /*5140*/  IMAD.X R13, RZ, RZ, RZ, P1 ;  /* 0x000000ffff0d7224 */ /* 0x000fe400008e06ff */
[----:B------:R-:W-:-:S04]  /*5150*/  IMAD.WIDE.U32 R18, P1, R23, 0x44b82f, R14 ;  /* 0x0044b82f17127825 */ /* 0x000fc8000782000e */
[----:B------:R-:W-:-:S04]  /*5160*/  IMAD.WIDE.U32 R14, R23, -0x5f64a5ad, RZ ;  /* 0xa09b5a53170e7825 */ /* 0x000fc800078e00ff */
[----:B------:R-:W-:Y:S02]  /*5170*/  IMAD.MOV.U32 R12, RZ, RZ, R17 ;  /* 0x000000ffff0c7224 */ /* 0x000fe400078e0011 */
[----:B------:R-:W-:-:S04]  /*5180*/  IMAD.WIDE.U32 R22, P3, R25, 0x44b82f, R20 ;  /* 0x0044b82f19167825 */ /* 0x000fc80007860014 */
[----:B------:R-:W-:-:S04]  /*5190*/  IMAD.WIDE.U32 R20, R25, -0x5f64a5ad, RZ ;  /* 0xa09b5a5319147825 */ /* 0x000fc800078e00ff */
[----:B------:R-:W-:Y:S01]  /*51a0*/  IMAD.X R17, RZ, RZ, RZ, P1 ;  /* 0x000000ffff117224 */ /* 0x000fe200008e06ff */
[----:B------:R-:W-:Y:S01]  /*51b0*/  IADD3 RZ, P1, PT, R15, R18, RZ ;  /* 0x000000120fff7210 */ /* 0x000fe20007f3e0ff */
[----:B------:R-:W-:-:S04]  /*51c0*/  IMAD.WIDE.U32.X R12, R31, 0x44b82f, R12, P2 ;  /* 0x0044b82f1f0c7825 */ /* 0x000fc800010e040c */
[----:B------:R-:W-:Y:S01]  /*51d0*/  IMAD.X R25, RZ, RZ, RZ, P3 ;  /* 0x000000ffff197224 */ /* 0x000fe200018e06ff */
[----:B------:R-:W-:Y:S01]  /*51e0*/  IADD3 RZ, P3, PT, R21, R22, RZ ;  /* 0x0000001615ff7210 */ /* 0x000fe20007f7e0ff */
[----:B------:R-:W-:Y:S01]  /*51f0*/  IMAD.MOV.U32 R16, RZ, RZ, R19 ;  /* 0x000000ffff107224 */ /* 0x000fe200078e0013 */
[----:B------:R-:W-:Y:S01]  /*5200*/  SHF.R.U64 R21, R12, 0xb, R13 ;  /* 0x0000000b0c157819 */ /* 0x000fe2000000120d */
[----:B------:R-:W-:Y:S01]  /*5210*/  IMAD.MOV.U32 R24, RZ, RZ, R23 ;  /* 0x000000ffff187224 */ /* 0x000fe200078e0017 */
[----:B------:R-:W-:Y:S01]  /*5220*/  SHF.R.U32.HI R18, RZ, 0xb, R13 ;  /* 0x0000000bff127819 */ /* 0x000fe2000001160d */
[----:B------:R-:W-:Y:S01]  /*5230*/  IMAD.WIDE.U32.X R14, R29, 0x44b82f, R16, P1 ;  /* 0x0044b82f1d0e7825 */ /* 0x000fe200008e0410 */
[----:B------:R-:W0:Y:S01]  /*5240*/  LDC.64 R12, c[0x0][0x3b0] ;  /* 0x0000ec00ff0c7b82 */ /* 0x000e220000000a00 */
[----:B---3--:R-:W-:Y:S02]  /*5250*/  ISETP.EQ.U32.AND P1, PT, R28, UR4, PT ;  /* 0x000000041c007c0c */ /* 0x008fe4000bf22070 */
[----:B------:R-:W-:Y:S01]  /*5260*/  IMAD.WIDE.U32.X R16, R27, 0x44b82f, R24, P3 ;  /* 0x0044b82f1b107825 */ /* 0x000fe200018e0418 */
[----:B------:R-:W-:-:S02]  /*5270*/  SHF.R.U64 R19, R14, 0xb, R15 ;  /* 0x0000000b0e137819 */ /* 0x000fc4000000120f */
[----:B------:R-:W-:Y:S01]  /*5280*/  SHF.R.U32.HI R14, RZ, 0xb, R15 ;  /* 0x0000000bff0e7819 */ /* 0x000fe2000001160f */
[----:B------:R-:W-:Y:S01]  /*5290*/  IMAD.WIDE.U32 R10, R33, -0x3b9aca00, R10 ;  /* 0xc4653600210a7825 */ /* 0x000fe200078e000a */
[--C-:B------:R-:W-:Y:S02]  /*52a0*/  SHF.R.U64 R15, R16, 0xb, R17.reuse ;  /* 0x0000000b100f7819 */ /* 0x100fe40000001211 */
[----:B------:R-:W-:Y:S01]  /*52b0*/  SHF.R.U32.HI R16, RZ, 0xb, R17 ;  /* 0x0000000bff107819 */ /* 0x000fe20000011611 */
[----:B------:R-:W-:Y:S02]  /*52c0*/  IMAD R26, R26, -0x3b9aca00, RZ ;  /* 0xc46536001a1a7824 */ /* 0x000fe400078e02ff */
[----:B------:R-:W-:-:S04]  /*52d0*/  IMAD.WIDE.U32 R8, R21, -0x3b9aca00, R8 ;  /* 0xc465360015087825 */ /* 0x000fc800078e0008 */
[----:B------:R-:W-:Y:S01]  /*52e0*/  IMAD R17, R18, -0x3b9aca00, RZ ;  /* 0xc465360012117824 */ /* 0x000fe200078e02ff */
[----:B------:R-:W-:Y:S01]  /*52f0*/  IADD3 R18, PT, PT, R11, -R33, R26 ;  /* 0x800000210b127210 */ /* 0x000fe20007ffe01a */
[----:B------:R-:W-:-:S03]  /*5300*/  IMAD.WIDE.U32 R4, R19, -0x3b9aca00, R4 ;  /* 0xc465360013047825 */ /* 0x000fc600078e0004 */
[----:B------:R-:W-:Y:S01]  /*5310*/  IADD3 R17, PT, PT, R9, -R21, R17 ;  /* 0x8000001509117210 */ /* 0x000fe20007ffe011 */
[----:B------:R-:W-:Y:S02]  /*5320*/  IMAD R14, R14, -0x3b9aca00, RZ ;  /* 0xc46536000e0e7824 */ /* 0x000fe400078e02ff */
[----:B------:R-:W-:-:S04]  /*5330*/  IMAD.WIDE.U32 R6, R15, -0x3b9aca00, R6 ;  /* 0xc46536000f067825 */ /* 0x000fc800078e0006 */
[----:B------:R-:W-:Y:S01]  /*5340*/  IMAD R20, R16, -0x3b9aca00, RZ ;  /* 0xc465360010147824 */ /* 0x000fe200078e02ff */
[----:B------:R-:W-:Y:S01]  /*5350*/  IADD3 R16, PT, PT, R5, -R19, R14 ;  /* 0x8000001305107210 */ /* 0x000fe20007ffe00e */
[----:B------:R-:W-:-:S03]  /*5360*/  IMAD.WIDE.U32 R10, R10, UR5, RZ ;  /* 0x000000050a0a7c25 */ /* 0x000fc6000f8e00ff */
[----:B------:R-:W-:Y:S01]  /*5370*/  IADD3 R14, PT, PT, R7, -R15, R20 ;  /* 0x8000000f070e7210 */ /* 0x000fe20007ffe014 */
[----:B------:R-:W-:Y:S02]  /*5380*/  IMAD R15, R18, UR5, RZ ;  /* 0x00000005120f7c24 */ /* 0x000fe4000f8e02ff */
[----:B------:R-:W-:-:S04]  /*5390*/  IMAD.WIDE.U32 R8, R8, UR5, RZ ;  /* 0x0000000508087c25 */ /* 0x000fc8000f8e00ff */
[----:B------:R-:W-:Y:S02]  /*53a0*/  IMAD R17, R17, UR5, RZ ;  /* 0x0000000511117c24 */ /* 0x000fe4000f8e02ff */
[----:B------:R-:W-:-:S04]  /*53b0*/  IMAD.WIDE.U32 R4, R4, UR5, RZ ;  /* 0x0000000504047c25 */ /* 0x000fc8000f8e00ff */
[----:B------:R-:W-:Y:S02]  /*53c0*/  IMAD R19, R16, UR5, RZ ;  /* 0x0000000510137c24 */ /* 0x000fe4000f8e02ff */
[----:B------:R-:W-:-:S04]  /*53d0*/  IMAD.WIDE.U32 R6, R6, UR5, RZ ;  /* 0x0000000506067c25 */ /* 0x000fc8000f8e00ff */
[----:B------:R-:W-:Y:S02]  /*53e0*/  IMAD R21, R14, UR5, RZ ;  /* 0x000000050e157c24 */ /* 0x000fe4000f8e02ff */
[----:B------:R-:W-:Y:S02]  /*53f0*/  IMAD.IADD R11, R11, 0x1, R15 ;  /* 0x000000010b0b7824 */ /* 0x000fe400078e020f */
[----:B0-----:R-:W-:-:S04]  /*5400*/  IMAD.WIDE.U32 R12, R3, 0x8, R12 ;  /* 0x00000008030c7825 */ /* 0x001fc800078e000c */
[----:B------:R-:W-:Y:S01]  /*5410*/  IMAD.IADD R9, R9, 0x1, R17 ;  /* 0x0000000109097824 */ /* 0x000fe200078e0211 */
[----:B------:R1:W-:Y:S01]  /*5420*/  @P1 REDG.E.ADD.64.STRONG.GPU desc[UR8][R12.64], R10 ;  /* 0x0000000a0c00198e */ /* 0x0003e2000c12e508 */
[----:B------:R-:W-:Y:S02]  /*5430*/  IMAD.IADD R5, R5, 0x1, R19 ;  /* 0x0000000105057824 */ /* 0x000fe400078e0213 */
[----:B------:R-:W-:Y:S01]  /*5440*/  IMAD.IADD R7, R7, 0x1, R21 ;  /* 0x0000000107077824 */ /* 0x000fe200078e0215 */
[----:B------:R1:W-:Y:S04]  /*5450*/  @P1 REDG.E.ADD.64.STRONG.GPU desc[UR8][R12.64+0x8], R8 ;  /* 0x000008080c00198e */ /* 0x0003e8000c12e508 */
[----:B------:R1:W-:Y:S04]  /*5460*/  @P1 REDG.E.ADD.64.STRONG.GPU desc[UR8][R12.64+0x10], R4 ;  /* 0x000010040c00198e */ /* 0x0003e8000c12e508 */
[----:B------:R1:W-:Y:S01]  /*5470*/  @P1 REDG.E.ADD.64.STRONG.GPU desc[UR8][R12.64+0x18], R6 ;  /* 0x000018060c00198e */ /* 0x0003e2000c12e508 */
[----:B------:R-:W-:-:S07]  /*5480*/  VIADD R3, R3, 0x4 ;  /* 0x0000000403037836 */ /* 0x000fce0000000000 */
.L_x_71:
[----:B------:R-:W-:Y:S05]  /*5490*/  @!P0 EXIT ;  /* 0x000000000000894d */ /* 0x000fea0003800000 */
[----:B------:R-:W-:Y:S02]  /*54a0*/  ISETP.NE.AND P0, PT, R2, 0x1, PT ;  /* 0x000000010200780c */ /* 0x000fe40003f05270 */
[----:B------:R-:W-:-:S04]  /*54b0*/  LOP3.LUT R0, R0, 0x1, RZ, 0xc0, !PT ;  /* 0x0000000100007812 */ /* 0x000fc800078ec0ff */
[----:B------:R-:W-:-:S07]  /*54c0*/  ISETP.NE.U32.AND P1, PT, R0, 0x1, PT ;  /* 0x000000010000780c */ /* 0x000fce0003f25070 */
[----:B------:R-:W-:Y:S06]  /*54d0*/  @!P0 BRA `(.L_x_72) ;  /* 0x0000000000c88947 */ /* 0x000fec0003800000 */
[----:B-1----:R-:W1:Y:S01]  /*54e0*/  S2R R5, SR_CgaCtaId ;  /* 0x0000000000057919 */ /* 0x002e620000008800 */
[----:B------:R-:W-:Y:S01]  /*54f0*/  MOV R0, 0x400 ;  /* 0x0000040000007802 */ /* 0x000fe20000000f00 */
[----:B------:R-:W-:Y:S01]  /*5500*/  VOTEU.ANY UR4, UPT, PT ;  /* 0x0000000000047886 */ /* 0x000fe200038e0100 */
[----:B------:R-:W3:Y:S01]  /*5510*/  S2R R2, SR_LANEID ;  /* 0x0000000000027919 */ /* 0x000ee20000000000 */
[----:B------:R-:W-:Y:S02]  /*5520*/  UFLO.U32 UR5, UR4 ;  /* 0x00000004000572bd */ /* 0x000fe400080e0000 */
[----:B------:R-:W-:Y:S01]  /*5530*/  UPOPC UR4, UR4 ;  /* 0x00000004000472bf */ /* 0x000fe20008000000 */
[----:B-1----:R-:W-:-:S05]  /*5540*/  LEA R0, R5, R0, 0x18 ;  /* 0x0000000005007211 */ /* 0x002fca00078ec0ff */
[----:B------:R-:W-:-:S05]  /*5550*/  IMAD R0, R3, 0x8, R0 ;  /* 0x0000000803007824 */ /* 0x000fca00078e0200 */
[----:B------:R-:W1:Y:S04]  /*5560*/  LDS.64 R4, [R0] ;  /* 0x0000000000047984 */ /* 0x000e680000000a00 */
[----:B------:R-:W0:Y:S01]  /*5570*/  LDS.64 R12, [R0+0x8] ;  /* 0x00000800000c7984 */ /* 0x000e220000000a00 */
[--C-:B-1----:R-:W-:Y:S02]  /*5580*/  SHF.R.U32.HI R19, RZ, 0x9, R5.reuse ;  /* 0x00000009ff137819 */ /* 0x102fe40000011605 */
[----:B------:R-:W-:Y:S02]  /*5590*/  SHF.R.U64 R11, R4, 0x9, R5 ;  /* 0x00000009040b7819 */ /* 0x000fe40000001205 */
[--C-:B0-----:R-:W-:Y:S01]  /*55a0*/  SHF.R.U32.HI R23, RZ, 0x9, R13.reuse ;  /* 0x00000009ff177819 */ /* 0x101fe2000001160d */
[----:B------:R-:W-:Y:S01]  /*55b0*/  IMAD.WIDE.U32 R6, R19, -0x5f64a5ad, RZ ;  /* 0xa09b5a5313067825 */ /* 0x000fe200078e00ff */
[----:B------:R-:W-:-:S03]  /*55c0*/  SHF.R.U64 R21, R12, 0x9, R13 ;  /* 0x000000090c157819 */ /* 0x000fc6000000120d */
[----:B------:R-:W-:-:S04]  /*55d0*/  IMAD.WIDE.U32 R14, R23, -0x5f64a5ad, RZ ;  /* 0xa09b5a53170e7825 */ /* 0x000fc800078e00ff */
[----:B--2---:R-:W-:-:S04]  /*55e0*/  IMAD.WIDE.U32 R8, P0, R11, 0x44b82f, R6 ;  /* 0x0044b82f0b087825 */ /* 0x004fc80007800006 */
[----:B------:R-:W-:-:S04]  /*55f0*/  IMAD.WIDE.U32 R6, R11, -0x5f64a5ad, RZ ;  /* 0xa09b5a530b067825 */ /* 0x000fc800078e00ff */
[----:B------:R-:W-:-:S04]  /*5600*/  IMAD.WIDE.U32 R16, P2, R21, 0x44b82f, R14 ;  /* 0x0044b82f15107825 */ /* 0x000fc8000784000e */
[----:B------:R-:W-:-:S04]  /*5610*/  IMAD.WIDE.U32 R14, R21, -0x5f64a5ad, RZ ;  /* 0xa09b5a53150e7825 */ /* 0x000fc800078e00ff */
[----:B------:R-:W-:Y:S01]  /*5620*/  IMAD.X R11, RZ, RZ, RZ, P0 ;  /* 0x000000ffff0b7224 */ /* 0x000fe200000e06ff */
[----:B------:R-:W-:Y:S01]  /*5630*/  IADD3 RZ, P0, PT, R7, R8, RZ ;  /* 0x0000000807ff7210 */ /* 0x000fe20007f1e0ff */
[----:B------:R-:W-:Y:S02]  /*5640*/  IMAD.MOV.U32 R10, RZ, RZ, R9 ;  /* 0x000000ffff0a7224 */ /* 0x000fe400078e0009 */
[----:B------:R-:W-:Y:S01]  /*5650*/  IMAD.X R7, RZ, RZ, RZ, P2 ;  /* 0x000000ffff077224 */ /* 0x000fe200010e06ff */
[----:B------:R-:W-:Y:S01]  /*5660*/  IADD3 RZ, P2, PT, R15, R16, RZ ;  /* 0x000000100fff7210 */ /* 0x000fe20007f5e0ff */
[----:B------:R-:W-:Y:S01]  /*5670*/  IMAD.MOV.U32 R6, RZ, RZ, R17 ;  /* 0x000000ffff067224 */ /* 0x000fe200078e0011 */
[----:B------:R-:W0:Y:S01]  /*5680*/  LDC.64 R8, c[0x0][0x3b0] ;  /* 0x0000ec00ff087b82 */ /* 0x000e220000000a00 */
[----:B------:R-:W-:Y:S01]  /*5690*/  IMAD.WIDE.U32.X R10, R19, 0x44b82f, R10, P0 ;  /* 0x0044b82f130a7825 */ /* 0x000fe200000e040a */
[----:B---3--:R-:W-:-:S03]  /*56a0*/  ISETP.EQ.U32.AND P0, PT, R2, UR5, PT ;  /* 0x0000000502007c0c */ /* 0x008fc6000bf02070 */
[----:B------:R-:W-:Y:S01]  /*56b0*/  IMAD.WIDE.U32.X R6, R23, 0x44b82f, R6, P2 ;  /* 0x0044b82f17067825 */ /* 0x000fe200010e0406 */
[--C-:B------:R-:W-:Y:S02]  /*56c0*/  SHF.R.U64 R15, R10, 0xb, R11.reuse ;  /* 0x0000000b0a0f7819 */ /* 0x100fe4000000120b */
[----:B------:R-:W-:Y:S02]  /*56d0*/  SHF.R.U32.HI R10, RZ, 0xb, R11 ;  /* 0x0000000bff0a7819 */ /* 0x000fe4000001160b */
[----:B------:R-:W-:Y:S01]  /*56e0*/  SHF.R.U64 R11, R6, 0xb, R7 ;  /* 0x0000000b060b7819 */ /* 0x000fe20000001207 */
[----:B------:R-:W-:Y:S01]  /*56f0*/  IMAD.WIDE.U32 R4, R15, -0x3b9aca00, R4 ;  /* 0xc46536000f047825 */ /* 0x000fe200078e0004 */
[----:B------:R-:W-:-:S03]  /*5700*/  SHF.R.U32.HI R0, RZ, 0xb, R7 ;  /* 0x0000000bff007819 */ /* 0x000fc60000011607 */
[----:B------:R-:W-:Y:S02]  /*5710*/  IMAD R10, R10, -0x3b9aca00, RZ ;  /* 0xc46536000a0a7824 */ /* 0x000fe400078e02ff */
[----:B------:R-:W-:-:S03]  /*5720*/  IMAD.WIDE.U32 R6, R11, -0x3b9aca00, R12 ;  /* 0xc46536000b067825 */ /* 0x000fc600078e000c */
[----:B------:R-:W-:Y:S01]  /*5730*/  IADD3 R10, PT, PT, R5, -R15, R10 ;  /* 0x8000000f050a7210 */ /* 0x000fe20007ffe00a */
[----:B------:R-:W-:Y:S02]  /*5740*/  IMAD R0, R0, -0x3b9aca00, RZ ;  /* 0xc465360000007824 */ /* 0x000fe400078e02ff */
[----:B------:R-:W-:-:S03]  /*5750*/  IMAD.WIDE.U32 R4, R4, UR4, RZ ;  /* 0x0000000404047c25 */ /* 0x000fc6000f8e00ff */
[----:B------:R-:W-:Y:S01]  /*5760*/  IADD3 R0, PT, PT, R7, -R11, R0 ;  /* 0x8000000b07007210 */ /* 0x000fe20007ffe000 */
[----:B------:R-:W-:Y:S02]  /*5770*/  IMAD R11, R10, UR4, RZ ;  /* 0x000000040a0b7c24 */ /* 0x000fe4000f8e02ff */
[----:B------:R-:W-:-:S04]  /*5780*/  IMAD.WIDE.U32 R6, R6, UR4, RZ ;  /* 0x0000000406067c25 */ /* 0x000fc8000f8e00ff */
[----:B------:R-:W-:Y:S02]  /*5790*/  IMAD R13, R0, UR4, RZ ;  /* 0x00000004000d7c24 */ /* 0x000fe4000f8e02ff */
[----:B------:R-:W-:Y:S02]  /*57a0*/  IMAD.IADD R5, R5, 0x1, R11 ;  /* 0x0000000105057824 */ /* 0x000fe400078e020b */
[----:B0-----:R-:W-:-:S04]  /*57b0*/  IMAD.WIDE.U32 R8, R3, 0x8, R8 ;  /* 0x0000000803087825 */ /* 0x001fc800078e0008 */
[----:B------:R-:W-:Y:S01]  /*57c0*/  IMAD.IADD R7, R7, 0x1, R13 ;  /* 0x0000000107077824 */ /* 0x000fe200078e020d */
[----:B------:R3:W-:Y:S04]  /*57d0*/  @P0 REDG.E.ADD.64.STRONG.GPU desc[UR8][R8.64], R4 ;  /* 0x000000040800098e */ /* 0x0007e8000c12e508 */
[----:B------:R3:W-:Y:S01]  /*57e0*/  @P0 REDG.E.ADD.64.STRONG.GPU desc[UR8][R8.64+0x8], R6 ;  /* 0x000008060800098e */ /* 0x0007e2000c12e508 */
[----:B------:R-:W-:-:S07]  /*57f0*/  VIADD R3, R3, 0x2 ;  /* 0x0000000203037836 */ /* 0x000fce0000000000 */
.L_x_72:
[----:B------:R-:W-:Y:S05]  /*5800*/  @P1 EXIT ;  /* 0x000000000000194d */ /* 0x000fea0003800000 */
[----:B-1-3--:R-:W1:Y:S01]  /*5810*/  S2R R5, SR_CgaCtaId ;  /* 0x0000000000057919 */ /* 0x00ae620000008800 */
[----:B------:R-:W-:Y:S01]  /*5820*/  MOV R0, 0x400 ;  /* 0x0000040000007802 */ /* 0x000fe20000000f00 */
[----:B------:R-:W-:Y:S01]  /*5830*/  VOTEU.ANY UR4, UPT, PT ;  /* 0x0000000000047886 */ /* 0x000fe200038e0100 */
[----:B------:R-:W3:Y:S01]  /*5840*/  S2R R2, SR_LANEID ;  /* 0x0000000000027919 */ /* 0x000ee20000000000 */
[----:B------:R-:W-:Y:S02]  /*5850*/  UFLO.U32 UR5, UR4 ;  /* 0x00000004000572bd */ /* 0x000fe400080e0000 */
[----:B------:R-:W-:Y:S01]  /*5860*/  UPOPC UR4, UR4 ;  /* 0x00000004000472bf */ /* 0x000fe20008000000 */
[----:B-1----:R-:W-:-:S05]  /*5870*/  LEA R0, R5, R0, 0x18 ;  /* 0x0000000005007211 */ /* 0x002fca00078ec0ff */
[----:B------:R-:W-:-:S06]  /*5880*/  IMAD R4, R3, 0x8, R0 ;  /* 0x0000000803047824 */ /* 0x000fcc00078e0200 */
[----:B------:R-:W1:Y:S02]  /*5890*/  LDS.64 R4, [R4] ;  /* 0x0000000004047984 */ /* 0x000e640000000a00 */
[--C-:B-1----:R-:W-:Y:S02]  /*58a0*/  SHF.R.U32.HI R13, RZ, 0x9, R5.reuse ;  /* 0x00000009ff0d7819 */ /* 0x102fe40000011605 */
[----:B------:R-:W-:-:S03]  /*58b0*/  SHF.R.U64 R11, R4, 0x9, R5 ;  /* 0x00000009040b7819 */ /* 0x000fc60000001205 */
[----:B------:R-:W-:-:S04]  /*58c0*/  IMAD.WIDE.U32 R6, R13, -0x5f64a5ad, RZ ;  /* 0xa09b5a530d067825 */ /* 0x000fc800078e00ff */
[----:B0-2---:R-:W-:-:S04]  /*58d0*/  IMAD.WIDE.U32 R8, P0, R11, 0x44b82f, R6 ;  /* 0x0044b82f0b087825 */ /* 0x005fc80007800006 */
[----:B------:R-:W-:-:S04]  /*58e0*/  IMAD.WIDE.U32 R6, R11, -0x5f64a5ad, RZ ;  /* 0xa09b5a530b067825 */ /* 0x000fc800078e00ff */
[----:B------:R-:W-:Y:S01]  /*58f0*/  IMAD.X R11, RZ, RZ, RZ, P0 ;  /* 0x000000ffff0b7224 */ /* 0x000fe200000e06ff */
[----:B------:R-:W-:Y:S01]  /*5900*/  IADD3 RZ, P0, PT, R7, R8, RZ ;  /* 0x0000000807ff7210 */ /* 0x000fe20007f1e0ff */
[----:B------:R-:W-:Y:S02]  /*5910*/  IMAD.MOV.U32 R10, RZ, RZ, R9 ;  /* 0x000000ffff0a7224 */ /* 0x000fe400078e0009 */
[----:B------:R-:W0:Y:S02]  /*5920*/  LDC.64 R8, c[0x0][0x3b0] ;  /* 0x0000ec00ff087b82 */ /* 0x000e240000000a00 */
[----:B------:R-:W-:Y:S01]  /*5930*/  IMAD.WIDE.U32.X R6, R13, 0x44b82f, R10, P0 ;  /* 0x0044b82f0d067825 */ /* 0x000fe200000e040a */
[----:B---3--:R-:W-:-:S04]  /*5940*/  ISETP.EQ.U32.AND P0, PT, R2, UR5, PT ;  /* 0x0000000502007c0c */ /* 0x008fc8000bf02070 */
[--C-:B------:R-:W-:Y:S02]  /*5950*/  SHF.R.U64 R11, R6, 0xb, R7.reuse ;  /* 0x0000000b060b7819 */ /* 0x100fe40000001207 */
[----:B------:R-:W-:-:S03]  /*5960*/  SHF.R.U32.HI R6, RZ, 0xb, R7 ;  /* 0x0000000bff067819 */ /* 0x000fc60000011607 */
[----:B------:R-:W-:-:S04]  /*5970*/  IMAD.WIDE.U32 R4, R11, -0x3b9aca00, R4 ;  /* 0xc46536000b047825 */ /* 0x000fc800078e0004 */
[----:B------:R-:W-:-:S05]  /*5980*/  IMAD R0, R6, -0x3b9aca00, RZ ;  /* 0xc465360006007824 */ /* 0x000fca00078e02ff */
[----:B------:R-:W-:Y:S01]  /*5990*/  IADD3 R0, PT, PT, R5, -R11, R0 ;  /* 0x8000000b05007210 */ /* 0x000fe20007ffe000 */
[----:B------:R-:W-:-:S04]  /*59a0*/  IMAD.WIDE.U32 R4, R4, UR4, RZ ;  /* 0x0000000404047c25 */ /* 0x000fc8000f8e00ff */
[----:B------:R-:W-:Y:S02]  /*59b0*/  IMAD R7, R0, UR4, RZ ;  /* 0x0000000400077c24 */ /* 0x000fe4000f8e02ff */
[----:B0-----:R-:W-:-:S04]  /*59c0*/  IMAD.WIDE.U32 R2, R3, 0x8, R8 ;  /* 0x0000000803027825 */ /* 0x001fc800078e0008 */
[----:B------:R-:W-:-:S05]  /*59d0*/  IMAD.IADD R5, R5, 0x1, R7 ;  /* 0x0000000105057824 */ /* 0x000fca00078e0207 */
[----:B------:R-:W-:Y:S01]  /*59e0*/  @P0 REDG.E.ADD.64.STRONG.GPU desc[UR8][R2.64], R4 ;  /* 0x000000040200098e */ /* 0x000fe2000c12e508 */
[----:B------:R-:W-:Y:S05]  /*59f0*/  EXIT ;  /* 0x000000000000794d */ /* 0x000fea0003800000 */
.L_x_42:
[----:B------:R-:W-:Y:S01]  /*5a00*/  BSSY B1, `(.L_x_73) ;  /* 0x0000005000017945 */ /* 0x000fe20003800000 */
[----:B------:R-:W-:-:S07]  /*5a10*/  IMAD.MOV.U32 R13, RZ, RZ, -0x1 ;  /* 0xffffffffff0d7424 */ /* 0x000fce00078e00ff */
[----:B----45:R-:W-:Y:S05]  /*5a20*/  WARPSYNC.COLLECTIVE R13, `(.L_x_74) ;  /* 0x000000000d087348 */ /* 0x030fea0003c00000 */
[----:B------:R-:W-:Y:S01]  /*5a30*/  NOP ;  /* 0x0000000000007918 */ /* 0x000fe20000000000 */
[----:B----45:R-:W-:Y:S05]  /*5a40*/  ENDCOLLECTIVE ;  /* 0x000000000000791b */ /* 0x030fea0003800000 */
.L_x_74:
[----:B------:R-:W-:Y:S05]  /*5a50*/  BSYNC B1 ;  /* 0x0000000000017941 */ /* 0x000fea0003800000 */
.L_x_73:
[----:B------:R-:W-:Y:S05]  /*5a60*/  BRA `(.L_x_75) ;  /* 0xffffffc400cc7947 */ /* 0x000fea000383ffff */
.L_x_49:
[----:B------:R-:W-:Y:S01]  /*5a70*/  BSSY B1, `(.L_x_76) ;  /* 0x0000005000017945 */ /* 0x000fe20003800000 */
[----:B------:R-:W-:-:S07]  /*5a80*/  IMAD.MOV.U32 R13, RZ, RZ, -0x1 ;  /* 0xffffffffff0d7424 */ /* 0x000fce00078e00ff */
[----:B----45:R-:W-:Y:S05]  /*5a90*/  WARPSYNC.COLLECTIVE R13, `(.L_x_77) ;  /* 0x000000000d087348 */ /* 0x030fea0003c00000 */
[----:B------:R-:W-:Y:S01]  /*5aa0*/  NOP ;  /* 0x0000000000007918 */ /* 0x000fe20000000000 */
[----:B----45:R-:W-:Y:S05]  /*5ab0*/  ENDCOLLECTIVE ;  /* 0x000000000000791b */ /* 0x030fea0003800000 */
.L_x_77:
[----:B------:R-:W-:Y:S05]  /*5ac0*/  BSYNC B1 ;  /* 0x0000000000017941 */ /* 0x000fea0003800000 */
.L_x_76:
[----:B------:R-:W-:Y:S05]  /*5ad0*/  BRA `(.L_x_78) ;  /* 0xffffffd000d87947 */ /* 0x000fea000383ffff */
.L_x_51:
[----:B------:R-:W-:Y:S01]  /*5ae0*/  BSSY B2, `(.L_x_79) ;  /* 0x0000005000027945 */ /* 0x000fe20003800000 */
[----:B------:R-:W-:-:S07]  /*5af0*/  IMAD.MOV.U32 R13, RZ, RZ, -0x1 ;  /* 0xffffffffff0d7424 */ /* 0x000fce00078e00ff */
[----:B----45:R-:W-:Y:S05]  /*5b00*/  WARPSYNC.COLLECTIVE R13, `(.L_x_80) ;  /* 0x000000000d087348 */ /* 0x030fea0003c00000 */
[----:B------:R-:W-:Y:S01]  /*5b10*/  NOP ;  /* 0x0000000000007918 */ /* 0x000fe20000000000 */
[----:B----45:R-:W-:Y:S05]  /*5b20*/  ENDCOLLECTIVE ;  /* 0x000000000000791b */ /* 0x030fea0003800000 */
.L_x_80:
[----:B------:R-:W-:Y:S05]  /*5b30*/  BSYNC B2 ;  /* 0x0000000000027941 */ /* 0x000fea0003800000 */
.L_x_79:
[----:B------:R-:W-:Y:S05]  /*5b40*/  BRA `(.L_x_81) ;  /* 0xffffffd000d07947 */ /* 0x000fea000383ffff */
.L_x_54:
[----:B------:R-:W-:Y:S01]  /*5b50*/  BSSY B3, `(.L_x_82) ;  /* 0x0000005000037945 */ /* 0x000fe20003800000 */
[----:B------:R-:W-:-:S07]  /*5b60*/  IMAD.MOV.U32 R13, RZ, RZ, -0x1 ;  /* 0xffffffffff0d7424 */ /* 0x000fce00078e00ff */
[----:B----45:R-:W-:Y:S05]  /*5b70*/  WARPSYNC.COLLECTIVE R13, `(.L_x_83) ;  /* 0x000000000d087348 */ /* 0x030fea0003c00000 */
[----:B------:R-:W-:Y:S01]  /*5b80*/  NOP ;  /* 0x0000000000007918 */ /* 0x000fe20000000000 */
[----:B----45:R-:W-:Y:S05]  /*5b90*/  ENDCOLLECTIVE ;  /* 0x000000000000791b */ /* 0x030fea0003800000 */
.L_x_83:
[----:B------:R-:W-:Y:S05]  /*5ba0*/  BSYNC B3 ;  /* 0x0000000000037941 */ /* 0x000fea0003800000 */
.L_x_82:
[----:B------:R-:W0:Y:S01]  /*5bb0*/  @!P0 LDS.U8 R9, [R6+0x80] ;  /* 0x0000800006098984 */ /* 0x000e220000000000 */
[----:B------:R-:W-:Y:S02]  /*5bc0*/  IMAD.SHL.U32 R12, R17, 0x4, RZ ;  /* 0x00000004110c7824 */ /* 0x000fe400078e00ff */
[----:B------:R-:W-:-:S03]  /*5bd0*/  IMAD.MOV.U32 R13, RZ, RZ, -0x1 ;  /* 0xffffffffff0d7424 */ /* 0x000fc600078e00ff */
[----:B------:R-:W-:Y:S01]  /*5be0*/  LOP3.LUT R12, R12, 0x7c, RZ, 0xc0, !PT ;  /* 0x0000007c0c0c7812 */ /* 0x000fe200078ec0ff */
[----:B0-----:R-:W-:-:S04]  /*5bf0*/  @!P0 VIADD R10, R9, 0x1 ;  /* 0x00000001090a8836 */ /* 0x001fc80000000000 */
[----:B------:R-:W-:Y:S01]  /*5c00*/  IMAD.IADD R9, R7, 0x1, R12 ;  /* 0x0000000107097824 */ /* 0x000fe200078e020c */
[----:B------:R0:W-:Y:S04]  /*5c10*/  @!P0 STS.U8 [R7+0x80], R10 ;  /* 0x0000800a07008388 */ /* 0x0001e80000000000 */
[----:B------:R0:W-:Y:S02]  /*5c20*/  STS [R9], RZ ;  /* 0x000000ff09007388 */ /* 0x0001e40000000800 */
[----:B0-----:R-:W-:Y:S05]  /*5c30*/  WARPSYNC.COLLECTIVE R13, `(.L_x_84) ;  /* 0x000000000d087348 */ /* 0x001fea0003c00000 */
[----:B------:R-:W-:Y:S01]  /*5c40*/  NOP ;  /* 0x0000000000007918 */ /* 0x000fe20000000000 */
[----:B0-----:R-:W-:Y:S05]  /*5c50*/  ENDCOLLECTIVE ;  /* 0x000000000000791b */ /* 0x001fea0003800000 */
.L_x_84:
[----:B------:R-:W-:Y:S05]  /*5c60*/  BRA `(.L_x_85) ;  /* 0xffffffd000f07947 */ /* 0x000fea000383ffff */
.L_x_63:
[----:B------:R-:W-:Y:S01]  /*5c70*/  BSSY B3, `(.L_x_86) ;  /* 0x0000005000037945 */ /* 0x000fe20003800000 */
[----:B------:R-:W-:-:S07]  /*5c80*/  IMAD.MOV.U32 R13, RZ, RZ, -0x1 ;  /* 0xffffffffff0d7424 */ /* 0x000fce00078e00ff */
[----:B012-45:R-:W-:Y:S05]  /*5c90*/  WARPSYNC.COLLECTIVE R13, `(.L_x_87) ;  /* 0x000000000d087348 */ /* 0x037fea0003c00000 */
[----:B------:R-:W-:Y:S01]  /*5ca0*/  NOP ;  /* 0x0000000000007918 */ /* 0x000fe20000000000 */
[----:B012-45:R-:W-:Y:S05]  /*5cb0*/  ENDCOLLECTIVE ;  /* 0x000000000000791b */ /* 0x037fea0003800000 */
.L_x_87:
[----:B------:R-:W-:Y:S05]  /*5cc0*/  BSYNC B3 ;  /* 0x0000000000037941 */ /* 0x000fea0003800000 */
.L_x_86:
[----:B------:R-:W-:Y:S05]  /*5cd0*/  BRA `(.L_x_88) ;  /* 0xffffffdc00e07947 */ /* 0x000fea000383ffff */
.L_x_89:
[----:B------:R-:W-:-:S00]  /*5ce0*/  BRA `(.L_x_89) ;  /* 0xfffffffc00fc7947 */ /* 0x000fc0000383ffff */
[----:B------:R-:W-:-:S00]  /*5cf0*/  NOP ;  /* 0x0000000000007918 */ /* 0x000fc00000000000 */
        /* <DEDUP_REMOVED lines=8> */
.L_x_90:


//--------------------- .nv.shared._Z6kerneliiiPiS_P4cellmPy --------------------------
	.section	.nv.shared._Z6kerneliiiPiS_P4cellmPy,"aw",@nobits
	.sectionflags	@""
	.align	8
.nv.shared._Z6kerneliiiPiS_P4cellmPy:
	.zero		50144


//--------------------- .nv.shared.reserved.0     --------------------------
	.section	.nv.shared.reserved.0,"aw",@nobits
	.weak		__nv_reservedSMEM_offset_0_alias
	.size		__nv_reservedSMEM_offset_0_alias, 0, 64
	.other		__nv_reservedSMEM_offset_0_alias,@"STO_CUDA_RESERVED_SHARED STV_DEFAULT"
__nv_reservedSMEM_offset_0_alias:
	.zero		0
	.zero		64


//--------------------- .nv.constant0._Z6kerneliiiPiS_P4cellmPy --------------------------
	.section	.nv.constant0._Z6kerneliiiPiS_P4cellmPy,"a",@progbits
	.sectionflags	@""
	.align	4
.nv.constant0._Z6kerneliiiPiS_P4cellmPy:
	.zero		952


//--------------------- SYMBOLS --------------------------

	.type		.nv.reservedSmem.offset0,@object
	.size		.nv.reservedSmem.offset0,0x4
	.type		.nv.reservedSmem.cap,@object
	.size		.nv.reservedSmem.cap,0x4
